	.headerflags	@"EF_CUDA_TEXMODE_UNIFIED EF_CUDA_64BIT_ADDRESS EF_CUDA_SM86 EF_CUDA_VIRTUAL_SM(EF_CUDA_SM86)"
	.elftype	@"ET_EXEC"


//--------------------- .nv.info                  --------------------------
	.section	.nv.info,"",@"SHT_CUDA_INFO"
	.align	4


	//----- nvinfo : EIATTR_REGCOUNT
	.align		4
        /*0000*/ 	.byte	0x04, 0x2f
        /*0002*/ 	.short	(.L_2 - .L_1)
	.align		4
.L_1:
        /*0004*/ 	.word	index@(triton_red_fused__to_copy_add_amax_amin_clamp_mul_native_layer_norm_reciprocal_10)
        /*0008*/ 	.word	0x00000031


	//----- nvinfo : EIATTR_MIN_STACK_SIZE
	.align		4
.L_2:
        /*000c*/ 	.byte	0x04, 0x12
        /*000e*/ 	.short	(.L_4 - .L_3)
	.align		4
.L_3:
        /*0010*/ 	.word	index@(triton_red_fused__to_copy_add_amax_amin_clamp_mul_native_layer_norm_reciprocal_10)
        /*0014*/ 	.word	0x00000000


	//----- nvinfo : EIATTR_FRAME_SIZE
	.align		4
.L_4:
        /*0018*/ 	.byte	0x04, 0x11
        /*001a*/ 	.short	(.L_6 - .L_5)
	.align		4
.L_5:
        /*001c*/ 	.word	index@(triton_red_fused__to_copy_add_amax_amin_clamp_mul_native_layer_norm_reciprocal_10)
        /*0020*/ 	.word	0x00000000


	//----- nvinfo : EIATTR_MIN_STACK_SIZE
	.align		4
.L_6:
        /*0024*/ 	.byte	0x04, 0x12
        /*0026*/ 	.short	(.L_8 - .L_7)
	.align		4
.L_7:
        /*0028*/ 	.word	index@(triton_red_fused__to_copy_add_amax_amin_clamp_mul_native_layer_norm_reciprocal_10)
        /*002c*/ 	.word	0x00000000
.L_8:


//--------------------- .nv.info.triton_red_fused__to_copy_add_amax_amin_clamp_mul_native_layer_norm_reciprocal_10 --------------------------
	.section	.nv.info.triton_red_fused__to_copy_add_amax_amin_clamp_mul_native_layer_norm_reciprocal_10,"",@"SHT_CUDA_INFO"
	.sectionflags	@""
	.align	4


	//----- nvinfo : EIATTR_CUDA_API_VERSION
	.align		4
        /*0000*/ 	.byte	0x04, 0x37
        /*0002*/ 	.short	(.L_10 - .L_9)
.L_9:
        /*0004*/ 	.word	0x0000007c


	//----- nvinfo : EIATTR_SW2861232_WAR
	.align		4
.L_10:
        /*0008*/ 	.byte	0x01, 0x35
	.zero		2


	//----- nvinfo : EIATTR_PARAM_CBANK
	.align		4
        /*000c*/ 	.byte	0x04, 0x0a
        /*000e*/ 	.short	(.L_12 - .L_11)
	.align		4
.L_11:
        /*0010*/ 	.word	index@(.nv.constant0.triton_red_fused__to_copy_add_amax_amin_clamp_mul_native_layer_norm_reciprocal_10)
        /*0014*/ 	.short	0x0160
        /*0016*/ 	.short	0x0078


	//----- nvinfo : EIATTR_CBANK_PARAM_SIZE
	.align		4
.L_12:
        /*0018*/ 	.byte	0x03, 0x19
        /*001a*/ 	.short	0x0078


	//----- nvinfo : EIATTR_KPARAM_INFO
	.align		4
        /*001c*/ 	.byte	0x04, 0x17
        /*001e*/ 	.short	(.L_14 - .L_13)
.L_13:
        /*0020*/ 	.word	0x00000000
        /*0024*/ 	.short	0x000f
        /*0026*/ 	.short	0x0070
        /*0028*/ 	.byte	0x00, 0xf4, 0x21, 0x00


	//----- nvinfo : EIATTR_KPARAM_INFO
	.align		4
.L_14:
        /*002c*/ 	.byte	0x04, 0x17
        /*002e*/ 	.short	(.L_16 - .L_15)
.L_15:
        /*0030*/ 	.word	0x00000000
        /*0034*/ 	.short	0x000e
        /*0036*/ 	.short	0x006c
        /*0038*/ 	.byte	0x00, 0xf0, 0x11, 0x00


	//----- nvinfo : EIATTR_KPARAM_INFO
	.align		4
.L_16:
        /*003c*/ 	.byte	0x04, 0x17
        /*003e*/ 	.short	(.L_18 - .L_17)
.L_17:
        /*0040*/ 	.word	0x00000000
        /*0044*/ 	.short	0x000d
        /*0046*/ 	.short	0x0068
        /*0048*/ 	.byte	0x00, 0xf0, 0x11, 0x00


	//----- nvinfo : EIATTR_KPARAM_INFO
	.align		4
.L_18:
        /*004c*/ 	.byte	0x04, 0x17
        /*004e*/ 	.short	(.L_20 - .L_19)
.L_19:
        /*0050*/ 	.word	0x00000000
        /*0054*/ 	.short	0x000c
        /*0056*/ 	.short	0x0060
        /*0058*/ 	.byte	0x00, 0xf4, 0x21, 0x00


	//----- nvinfo : EIATTR_KPARAM_INFO
	.align		4
.L_20:
        /*005c*/ 	.byte	0x04, 0x17
        /*005e*/ 	.short	(.L_22 - .L_21)
.L_21:
        /*0060*/ 	.word	0x00000000
        /*0064*/ 	.short	0x000b
        /*0066*/ 	.short	0x0058
        /*0068*/ 	.byte	0x00, 0xf4, 0x21, 0x00


	//----- nvinfo : EIATTR_KPARAM_INFO
	.align		4
.L_22:
        /*006c*/ 	.byte	0x04, 0x17
        /*006e*/ 	.short	(.L_24 - .L_23)
.L_23:
        /*0070*/ 	.word	0x00000000
        /*0074*/ 	.short	0x000a
        /*0076*/ 	.short	0x0050
        /*0078*/ 	.byte	0x00, 0xf4, 0x21, 0x00


	//----- nvinfo : EIATTR_KPARAM_INFO
	.align		4
.L_24:
        /*007c*/ 	.byte	0x04, 0x17
        /*007e*/ 	.short	(.L_26 - .L_25)
.L_25:
        /*0080*/ 	.word	0x00000000
        /*0084*/ 	.short	0x0009
        /*0086*/ 	.short	0x0048
        /*0088*/ 	.byte	0x00, 0xf4, 0x21, 0x00


	//----- nvinfo : EIATTR_KPARAM_INFO
	.align		4
.L_26:
        /*008c*/ 	.byte	0x04, 0x17
        /*008e*/ 	.short	(.L_28 - .L_27)
.L_27:
        /*0090*/ 	.word	0x00000000
        /*0094*/ 	.short	0x0008
        /*0096*/ 	.short	0x0040
        /*0098*/ 	.byte	0x00, 0xf4, 0x21, 0x00


	//----- nvinfo : EIATTR_KPARAM_INFO
	.align		4
.L_28:
        /*009c*/ 	.byte	0x04, 0x17
        /*009e*/ 	.short	(.L_30 - .L_29)
.L_29:
        /*00a0*/ 	.word	0x00000000
        /*00a4*/ 	.short	0x0007
        /*00a6*/ 	.short	0x0038
        /*00a8*/ 	.byte	0x00, 0xf4, 0x21, 0x00


	//----- nvinfo : EIATTR_KPARAM_INFO
	.align		4
.L_30:
        /*00ac*/ 	.byte	0x04, 0x17
        /*00ae*/ 	.short	(.L_32 - .L_31)
.L_31:
        /*00b0*/ 	.word	0x00000000
        /*00b4*/ 	.short	0x0006
        /*00b6*/ 	.short	0x0030
        /*00b8*/ 	.byte	0x00, 0xf4, 0x21, 0x00


	//----- nvinfo : EIATTR_KPARAM_INFO
	.align		4
.L_32:
        /*00bc*/ 	.byte	0x04, 0x17
        /*00be*/ 	.short	(.L_34 - .L_33)
.L_33:
        /*00c0*/ 	.word	0x00000000
        /*00c4*/ 	.short	0x0005
        /*00c6*/ 	.short	0x0028
        /*00c8*/ 	.byte	0x00, 0xf4, 0x21, 0x00


	//----- nvinfo : EIATTR_KPARAM_INFO
	.align		4
.L_34:
        /*00cc*/ 	.byte	0x04, 0x17
        /*00ce*/ 	.short	(.L_36 - .L_35)
.L_35:
        /*00d0*/ 	.word	0x00000000
        /*00d4*/ 	.short	0x0004
        /*00d6*/ 	.short	0x0020
        /*00d8*/ 	.byte	0x00, 0xf4, 0x21, 0x00


	//----- nvinfo : EIATTR_KPARAM_INFO
	.align		4
.L_36:
        /*00dc*/ 	.byte	0x04, 0x17
        /*00de*/ 	.short	(.L_38 - .L_37)
.L_37:
        /*00e0*/ 	.word	0x00000000
        /*00e4*/ 	.short	0x0003
        /*00e6*/ 	.short	0x0018
        /*00e8*/ 	.byte	0x00, 0xf4, 0x21, 0x00


	//----- nvinfo : EIATTR_KPARAM_INFO
	.align		4
.L_38:
        /*00ec*/ 	.byte	0x04, 0x17
        /*00ee*/ 	.short	(.L_40 - .L_39)
.L_39:
        /*00f0*/ 	.word	0x00000000
        /*00f4*/ 	.short	0x0002
        /*00f6*/ 	.short	0x0010
        /*00f8*/ 	.byte	0x00, 0xf4, 0x21, 0x00


	//----- nvinfo : EIATTR_KPARAM_INFO
	.align		4
.L_40:
        /*00fc*/ 	.byte	0x04, 0x17
        /*00fe*/ 	.short	(.L_42 - .L_41)
.L_41:
        /*0100*/ 	.word	0x00000000
        /*0104*/ 	.short	0x0001
        /*0106*/ 	.short	0x0008
        /*0108*/ 	.byte	0x00, 0xf4, 0x21, 0x00


	//----- nvinfo : EIATTR_KPARAM_INFO
	.align		4
.L_42:
        /*010c*/ 	.byte	0x04, 0x17
        /*010e*/ 	.short	(.L_44 - .L_43)
.L_43:
        /*0110*/ 	.word	0x00000000
        /*0114*/ 	.short	0x0000
        /*0116*/ 	.short	0x0000
        /*0118*/ 	.byte	0x00, 0xf4, 0x21, 0x00


	//----- nvinfo : EIATTR_MAXREG_COUNT
	.align		4
.L_44:
        /*011c*/ 	.byte	0x03, 0x1b
        /*011e*/ 	.short	0x0080


	//----- nvinfo : EIATTR_COOP_GROUP_MASK_REGIDS
	.align		4
        /*0120*/ 	.byte	0x04, 0x29
        /*0122*/ 	.short	(.L_46 - .L_45)


	//   ....[0]....
.L_45:
        /*0124*/ 	.word	0xffffffff


	//   ....[1]....
        /*0128*/ 	.word	0xffffffff


	//   ....[2]....
        /*012c*/ 	.word	0xffffffff


	//   ....[3]....
        /*0130*/ 	.word	0xffffffff


	//   ....[4]....
        /*0134*/ 	.word	0xffffffff


	//   ....[5]....
        /*0138*/ 	.word	0xffffffff


	//   ....[6]....
        /*013c*/ 	.word	0xffffffff


	//   ....[7]....
        /*0140*/ 	.word	0xffffffff


	//   ....[8]....
        /*0144*/ 	.word	0xffffffff


	//   ....[9]....
        /*0148*/ 	.word	0xffffffff


	//   ....[10]....
        /*014c*/ 	.word	0xffffffff


	//   ....[11]....
        /*0150*/ 	.word	0xffffffff


	//   ....[12]....
        /*0154*/ 	.word	0xffffffff


	//   ....[13]....
        /*0158*/ 	.word	0xffffffff


	//   ....[14]....
        /*015c*/ 	.word	0xffffffff


	//   ....[15]....
        /*0160*/ 	.word	0xffffffff


	//   ....[16]....
        /*0164*/ 	.word	0xffffffff


	//   ....[17]....
        /*0168*/ 	.word	0xffffffff


	//   ....[18]....
        /*016c*/ 	.word	0xffffffff


	//   ....[19]....
        /*0170*/ 	.word	0xffffffff


	//   ....[20]....
        /*0174*/ 	.word	0xffffffff


	//   ....[21]....
        /*0178*/ 	.word	0xffffffff


	//   ....[22]....
        /*017c*/ 	.word	0xffffffff


	//   ....[23]....
        /*0180*/ 	.word	0xffffffff


	//   ....[24]....
        /*0184*/ 	.word	0xffffffff


	//   ....[25]....
        /*0188*/ 	.word	0xffffffff


	//   ....[26]....
        /*018c*/ 	.word	0xffffffff


	//   ....[27]....
        /*0190*/ 	.word	0xffffffff


	//   ....[28]....
        /*0194*/ 	.word	0xffffffff


	//   ....[29]....
        /*0198*/ 	.word	0xffffffff


	//----- nvinfo : EIATTR_COOP_GROUP_INSTR_OFFSETS
	.align		4
.L_46:
        /*019c*/ 	.byte	0x04, 0x28
        /*019e*/ 	.short	(.L_48 - .L_47)


	//   ....[0]....
.L_47:
        /*01a0*/ 	.word	0x00001390


	//   ....[1]....
        /*01a4*/ 	.word	0x00001570


	//   ....[2]....
        /*01a8*/ 	.word	0x00001620


	//   ....[3]....
        /*01ac*/ 	.word	0x00001690


	//   ....[4]....
        /*01b0*/ 	.word	0x000016e0


	//   ....[5]....
        /*01b4*/ 	.word	0x000017a0


	//   ....[6]....
        /*01b8*/ 	.word	0x000017f0


	//   ....[7]....
        /*01bc*/ 	.word	0x00001830


	//   ....[8]....
        /*01c0*/ 	.word	0x00001900


	//   ....[9]....
        /*01c4*/ 	.word	0x00001950


	//   ....[10]....
        /*01c8*/ 	.word	0x00001990


	//   ....[11]....
        /*01cc*/ 	.word	0x00001a60


	//   ....[12]....
        /*01d0*/ 	.word	0x00001ac0


	//   ....[13]....
        /*01d4*/ 	.word	0x00001bd0


	//   ....[14]....
        /*01d8*/ 	.word	0x00001c20


	//   ....[15]....
        /*01dc*/ 	.word	0x00001d50


	//   ....[16]....
        /*01e0*/ 	.word	0x00001d60


	//   ....[17]....
        /*01e4*/ 	.word	0x00001dd0


	//   ....[18]....
        /*01e8*/ 	.word	0x000026c0


	//   ....[19]....
        /*01ec*/ 	.word	0x00002700


	//   ....[20]....
        /*01f0*/ 	.word	0x00002750


	//   ....[21]....
        /*01f4*/ 	.word	0x00002800


	//   ....[22]....
        /*01f8*/ 	.word	0x00002830


	//   ....[23]....
        /*01fc*/ 	.word	0x00002890


	//   ....[24]....
        /*0200*/ 	.word	0x000028b0


	//   ....[25]....
        /*0204*/ 	.word	0x00002900


	//   ....[26]....
        /*0208*/ 	.word	0x00002980


	//   ....[27]....
        /*020c*/ 	.word	0x000029a0


	//   ....[28]....
        /*0210*/ 	.word	0x00002a40


	//   ....[29]....
        /*0214*/ 	.word	0x00002b00


	//----- nvinfo : EIATTR_EXIT_INSTR_OFFSETS
	.align		4
.L_48:
        /*0218*/ 	.byte	0x04, 0x1c
        /*021a*/ 	.short	(.L_50 - .L_49)


	//   ....[0]....
.L_49:
        /*021c*/ 	.word	0x00003190


	//----- nvinfo : EIATTR_REQNTID
	.align		4
.L_50:
        /*0220*/ 	.byte	0x04, 0x10
        /*0222*/ 	.short	(.L_52 - .L_51)
.L_51:
        /*0224*/ 	.word	0x00000200
        /*0228*/ 	.word	0x00000001
        /*022c*/ 	.word	0x00000001
.L_52:


//--------------------- .nv.callgraph             --------------------------
	.section	.nv.callgraph,"",@"SHT_CUDA_CALLGRAPH"
	.align	4
	.sectionentsize	8
	.align		4
        /*0000*/ 	.word	0x00000000
	.align		4
        /*0004*/ 	.word	0xffffffff
	.align		4
        /*0008*/ 	.word	0x00000000
	.align		4
        /*000c*/ 	.word	0xfffffffe
	.align		4
        /*0010*/ 	.word	0x00000000
	.align		4
        /*0014*/ 	.word	0xfffffffd
	.align		4
        /*0018*/ 	.word	0x00000000
	.align		4
        /*001c*/ 	.word	0xfffffffc


//--------------------- .nv.rel.action            --------------------------
	.section	.nv.rel.action,"",@"SHT_CUDA_RELOCINFO"
	.align	8
	.sectionentsize	8
        /*0000*/ 	.byte	0x73, 0x00, 0x00, 0x00, 0x00, 0x00, 0x00, 0x00, 0x00, 0x00, 0x00, 0x11, 0x25, 0x00, 0x05, 0x36


//--------------------- .nv.constant4             --------------------------
	.section	.nv.constant4,"a",@progbits
	.align	8
	.align		8
.nv.constant4:
        /*0000*/ 	.dword	_$_str


//--------------------- .nv.constant0.triton_red_fused__to_copy_add_amax_amin_clamp_mul_native_layer_norm_reciprocal_10 --------------------------
	.section	.nv.constant0.triton_red_fused__to_copy_add_amax_amin_clamp_mul_native_layer_norm_reciprocal_10,"a",@progbits
	.sectionflags	@""
	.align	4
.nv.constant0.triton_red_fused__to_copy_add_amax_amin_clamp_mul_native_layer_norm_reciprocal_10:
	.zero		472


//--------------------- .text.triton_red_fused__to_copy_add_amax_amin_clamp_mul_native_layer_norm_reciprocal_10 --------------------------
	.section	.text.triton_red_fused__to_copy_add_amax_amin_clamp_mul_native_layer_norm_reciprocal_10,"ax",@progbits
	.sectionflags	@"SHF_BARRIERS=1"
	.sectioninfo	@"SHI_REGISTERS=49"
	.align	128
        .global         triton_red_fused__to_copy_add_amax_amin_clamp_mul_native_layer_norm_reciprocal_10
        .type           triton_red_fused__to_copy_add_amax_amin_clamp_mul_native_layer_norm_reciprocal_10,@function
        .size           triton_red_fused__to_copy_add_amax_amin_clamp_mul_native_layer_norm_reciprocal_10,(.L_x_4 - triton_red_fused__to_copy_add_amax_amin_clamp_mul_native_layer_norm_reciprocal_10)
        .other          triton_red_fused__to_copy_add_amax_amin_clamp_mul_native_layer_norm_reciprocal_10,@"STO_CUDA_ENTRY STV_DEFAULT"
triton_red_fused__to_copy_add_amax_amin_clamp_mul_native_layer_norm_reciprocal_10:
.text.triton_red_fused__to_copy_add_amax_amin_clamp_mul_native_layer_norm_reciprocal_10:
[----:B------:R-:W-:Y:S02]  /*0000*/  IMAD.MOV.U32 R1, RZ, RZ, c[0x0][0x28] ;  /* 0x00000a00ff017624 */ /* 0x000fe400078e00ff */
[----:B------:R-:W0:Y:S01]  /*0010*/  S2R R0, SR_TID.X ;  /* 0x0000000000007919 */ /* 0x000e220000002100 */
[----:B------:R-:W1:Y:S01]  /*0020*/  S2UR UR6, SR_CTAID.X ;  /* 0x00000000000679c3 */ /* 0x000e620000002500 */
[----:B------:R-:W-:Y:S01]  /*0030*/  IMAD.MOV.U32 R12, RZ, RZ, 0x2 ;  /* 0x00000002ff0c7424 */ /* 0x000fe200078e00ff */
[----:B------:R-:W-:Y:S01]  /*0040*/  PRMT R26, RZ, 0x7610, R26 ;  /* 0x00007610ff1a7816 */ /* 0x000fe2000000001a */
[----:B------:R-:W-:Y:S01]  /*0050*/  ULDC.64 UR8, c[0x0][0x118] ;  /* 0x0000460000087ab9 */ /* 0x000fe20000000a00 */
[----:B0-----:R-:W-:Y:S01]  /*0060*/  SHF.R.U32.HI R24, RZ, 0x6, R0 ;  /* 0x00000006ff187819 */ /* 0x001fe20000011600 */
[----:B-1----:R-:W-:-:S03]  /*0070*/  USHF.L.U32 UR6, UR6, 0x3, URZ ;  /* 0x0000000306067899 */ /* 0x002fc6000800063f */
[----:B------:R-:W-:-:S04]  /*0080*/  SGXT.U32 R24, R24, 0x3 ;  /* 0x000000031818781a */ /* 0x000fc80000000000 */
[----:B------:R-:W-:-:S04]  /*0090*/  LOP3.LUT R25, R24, UR6, RZ, 0xfc, !PT ;  /* 0x0000000618197c12 */ /* 0x000fc8000f8efcff */
[C---:B------:R-:W-:Y:S01]  /*00a0*/  ISETP.GE.AND P1, PT, R25.reuse, 0xe10, PT ;  /* 0x00000e101900780c */ /* 0x040fe20003f26270 */
[----:B------:R-:W-:Y:S01]  /*00b0*/  IMAD.WIDE R2, R25, R12, c[0x0][0x180] ;  /* 0x0000600019027625 */ /* 0x000fe200078e020c */
[----:B------:R-:W-:-:S11]  /*00c0*/  PRMT R28, RZ, 0x7610, R28 ;  /* 0x00007610ff1c7816 */ /* 0x000fd6000000001c */
[----:B------:R0:W2:Y:S01]  /*00d0*/  @!P1 LDG.E.EL.U16 R26, [R2.64] ;  /* 0x00000008021a9981 */ /* 0x0000a2000c2e1500 */
[----:B------:R-:W-:-:S05]  /*00e0*/  IMAD.WIDE R8, R25, R12, c[0x0][0x188] ;  /* 0x0000620019087625 */ /* 0x000fca00078e020c */
[----:B------:R1:W3:Y:S01]  /*00f0*/  @!P1 LDG.E.EL.U16 R28, [R8.64] ;  /* 0x00000008081c9981 */ /* 0x0002e2000c2e1500 */
[----:B------:R-:W-:Y:S02]  /*0100*/  IMAD.SHL.U32 R4, R0, 0x4, RZ ;  /* 0x0000000400047824 */ /* 0x000fe400078e00ff */
[----:B------:R-:W-:-:S03]  /*0110*/  IMAD.MOV.U32 R10, RZ, RZ, 0x4 ;  /* 0x00000004ff0a7424 */ /* 0x000fc600078e00ff */
[----:B------:R-:W-:Y:S01]  /*0120*/  LOP3.LUT R27, R4, 0xfc, RZ, 0xc0, !PT ;  /* 0x000000fc041b7812 */ /* 0x000fe200078ec0ff */
[----:B------:R-:W-:Y:S01]  /*0130*/  CS2R R6, SRZ ;  /* 0x0000000000067805 */ /* 0x000fe2000001ff00 */
[----:B------:R-:W-:-:S03]  /*0140*/  CS2R R4, SRZ ;  /* 0x0000000000047805 */ /* 0x000fc6000001ff00 */
[----:B------:R-:W-:Y:S02]  /*0150*/  IMAD R13, R25, 0xc00, R27 ;  /* 0x00000c00190d7824 */ /* 0x000fe400078e021b */
[----:B------:R-:W-:-:S04]  /*0160*/  IMAD.WIDE.U32 R16, R27, R12, c[0x0][0x190] ;  /* 0x000064001b107625 */ /* 0x000fc800078e000c */
[----:B------:R-:W-:Y:S02]  /*0170*/  IMAD.WIDE.U32 R20, R27, R12, c[0x0][0x198] ;  /* 0x000066001b147625 */ /* 0x000fe400078e000c */
[----:B------:R-:W4:Y:S02]  /*0180*/  LDG.E.EL.64 R16, [R16.64] ;  /* 0x0000000810107981 */ /* 0x000f24000c2e1b00 */
[----:B------:R-:W-:Y:S02]  /*0190*/  IMAD.WIDE R22, R13, R10, c[0x0][0x178] ;  /* 0x00005e000d167625 */ /* 0x000fe400078e020a */
[----:B------:R-:W5:Y:S04]  /*01a0*/  LDG.E.EL.64 R20, [R20.64] ;  /* 0x0000000814147981 */ /* 0x000f68000c2e1b00 */
[----:B------:R1:W4:Y:S01]  /*01b0*/  @!P1 LDG.E.EF.128 R4, [R22.64] ;  /* 0x0000000816049981 */ /* 0x000322000c0e1d00 */
[----:B------:R-:W-:Y:S01]  /*01c0*/  IMAD.WIDE.U32 R14, R27, R12, c[0x0][0x170] ;  /* 0x00005c001b0e7625 */ /* 0x000fe200078e000c */
[----:B0-----:R-:W-:-:S03]  /*01d0*/  CS2R R2, SRZ ;  /* 0x0000000000027805 */ /* 0x001fc6000001ff00 */
[----:B------:R-:W-:Y:S02]  /*01e0*/  IMAD.WIDE R18, R13, R12, c[0x0][0x160] ;  /* 0x000058000d127625 */ /* 0x000fe400078e020c */
[----:B------:R-:W4:Y:S02]  /*01f0*/  LDG.E.EL.64 R14, [R14.64+0x3000] ;  /* 0x003000080e0e7981 */ /* 0x000f24000c2e1b00 */
[----:B-1----:R-:W-:Y:S02]  /*0200*/  IMAD.WIDE.U32 R8, R27, R10, c[0x0][0x168] ;  /* 0x00005a001b087625 */ /* 0x002fe400078e000a */
[----:B------:R0:W4:Y:S04]  /*0210*/  @!P1 LDG.E.EF.64 R2, [R18.64] ;  /* 0x0000000812029981 */ /* 0x000128000c0e1b00 */
[----:B------:R-:W4:Y:S04]  /*0220*/  LDG.E.EL.128 R8, [R8.64+0x6000] ;  /* 0x0060000808087981 */ /* 0x000f28000c2e1d00 */
[----:B------:R-:W0:Y:S02]  /*0230*/  S2R R23, SR_CTAID.X ;  /* 0x0000000000177919 */ /* 0x000e240000002500 */
[----:B0-----:R-:W-:-:S02]  /*0240*/  IMAD R18, R23, 0x8, R24 ;  /* 0x0000000817127824 */ /* 0x001fc400078e0218 */
[----:B------:R-:W-:-:S04]  /*0250*/  IMAD.WIDE R12, R13, R12, c[0x0][0x1a0] ;  /* 0x000068000d0c7625 */ /* 0x000fc800078e020c */
[----:B------:R-:W-:Y:S01]  /*0260*/  IMAD R18, R18, 0xc00, R27 ;  /* 0x00000c0012127824 */ /* 0x000fe200078e021b */
[----:B------:R-:W-:Y:S01]  /*0270*/  MOV R36, RZ ;  /* 0x000000ff00247202 */ /* 0x000fe20000000f00 */
[----:B------:R-:W-:-:S03]  /*0280*/  IMAD.MOV.U32 R42, RZ, RZ, RZ ;  /* 0x000000ffff2a7224 */ /* 0x000fc600078e00ff */
[----:B------:R-:W-:Y:S01]  /*0290*/  IADD3 R43, R18, 0x100, RZ ;  /* 0x00000100122b7810 */ /* 0x000fe20007ffe0ff */
[----:B------:R-:W-:Y:S02]  /*02a0*/  UMOV UR4, URZ ;  /* 0x0000003f00047c82 */ /* 0x000fe40008000000 */
[----:B------:R-:W-:Y:S01]  /*02b0*/  UMOV UR5, URZ ;  /* 0x0000003f00057c82 */ /* 0x000fe20008000000 */
[----:B--2---:R-:W-:-:S05]  /*02c0*/  IMAD.U32 R29, R26, 0x10000, RZ ;  /* 0x000100001a1d7824 */ /* 0x004fca00078e00ff */
[----:B------:R-:W-:-:S04]  /*02d0*/  FSETP.GE.AND P0, PT, R29, RZ, PT ;  /* 0x000000ff1d00720b */ /* 0x000fc80003f06000 */
[----:B------:R-:W-:Y:S01]  /*02e0*/  SEL R26, R26, RZ, !P0 ;  /* 0x000000ff1a1a7207 */ /* 0x000fe20004000000 */
[----:B---3--:R-:W-:-:S04]  /*02f0*/  IMAD.U32 R22, R28, 0x10000, RZ ;  /* 0x000100001c167824 */ /* 0x008fc800078e00ff */
[----:B------:R-:W-:Y:S01]  /*0300*/  IMAD.U32 R26, R26, 0x10000, RZ ;  /* 0x000100001a1a7824 */ /* 0x000fe200078e00ff */
[----:B------:R-:W-:-:S03]  /*0310*/  FSETP.GTU.AND P0, PT, R22, RZ, PT ;  /* 0x000000ff1600720b */ /* 0x000fc60003f0c000 */
[----:B------:R-:W-:Y:S01]  /*0320*/  FADD R26, RZ, -R26 ;  /* 0x8000001aff1a7221 */ /* 0x000fe20000000000 */
[----:B------:R-:W-:-:S04]  /*0330*/  SEL R28, R28, RZ, P0 ;  /* 0x000000ff1c1c7207 */ /* 0x000fc80000000000 */
[----:B------:R-:W-:Y:S02]  /*0340*/  FSETP.NAN.AND P2, PT, R26, R26, PT ;  /* 0x0000001a1a00720b */ /* 0x000fe40003f48000 */
[----:B------:R-:W-:-:S04]  /*0350*/  SHF.L.U32 R19, R28, 0x10, RZ ;  /* 0x000000101c137819 */ /* 0x000fc800000006ff */
[----:B------:R-:W-:-:S07]  /*0360*/  FSETP.GT.AND P0, PT, R26, R19, PT ;  /* 0x000000131a00720b */ /* 0x000fce0003f04000 */
[----:B------:R-:W-:-:S05]  /*0370*/  @!P2 FSEL R26, R26, R19, P0 ;  /* 0x000000131a1aa208 */ /* 0x000fca0000000000 */
[----:B------:R-:W-:-:S05]  /*0380*/  FMUL R19, R26, 0.0078740157186985015869 ;  /* 0x3c0102041a137820 */ /* 0x000fca0000400000 */
[C---:B------:R-:W-:Y:S02]  /*0390*/  FSETP.GT.AND P2, PT, R19.reuse, 9.9999997473787516356e-06, PT ;  /* 0x3727c5ac1300780b */ /* 0x040fe40003f44000 */
[----:B------:R-:W-:Y:S01]  /*03a0*/  FSETP.NAN.AND P3, PT, R19, R19, PT ;  /* 0x000000131300720b */ /* 0x000fe20003f68000 */
[C---:B----4-:R-:W-:Y:S01]  /*03b0*/  IMAD.U32 R23, R17.reuse, 0x10000, RZ ;  /* 0x0001000011177824 */ /* 0x050fe200078e00ff */
[----:B------:R-:W-:Y:S01]  /*03c0*/  PRMT R22, R17, 0x7632, R22 ;  /* 0x0000763211167816 */ /* 0x000fe20000000016 */
[C---:B-----5:R-:W-:Y:S01]  /*03d0*/  IMAD.U32 R26, R21.reuse, 0x10000, RZ ;  /* 0x00010000151a7824 */ /* 0x060fe200078e00ff */
[----:B------:R-:W-:Y:S02]  /*03e0*/  PRMT R24, R21, 0x7632, R24 ;  /* 0x0000763215187816 */ /* 0x000fe40000000018 */
[----:B------:R-:W-:Y:S02]  /*03f0*/  PRMT R17, R16, 0x7632, R17 ;  /* 0x0000763210117816 */ /* 0x000fe40000000011 */
[----:B------:R-:W-:-:S02]  /*0400*/  PRMT R21, R20, 0x7632, R21 ;  /* 0x0000763214157816 */ /* 0x000fc40000000015 */
[----:B------:R-:W-:Y:S02]  /*0410*/  I2FP.F32.S32 R32, R5 ;  /* 0x0000000500207245 */ /* 0x000fe40000201400 */
[----:B------:R-:W-:Y:S02]  /*0420*/  @!P2 FSEL R19, R19, 9.9999997473787516356e-06, P3 ;  /* 0x3727c5ac1313a808 */ /* 0x000fe40001800000 */
[----:B------:R-:W-:Y:S01]  /*0430*/  I2FP.F32.S32 R30, R6 ;  /* 0x00000006001e7245 */ /* 0x000fe20000201400 */
[----:B------:R-:W-:Y:S01]  /*0440*/  IMAD.U32 R17, R17, 0x10000, RZ ;  /* 0x0001000011117824 */ /* 0x000fe200078e00ff */
[----:B------:R-:W-:Y:S01]  /*0450*/  I2FP.F32.S32 R28, R7 ;  /* 0x00000007001c7245 */ /* 0x000fe20000201400 */
[----:B------:R-:W-:Y:S01]  /*0460*/  FMUL R32, R19, R32 ;  /* 0x0000002013207220 */ /* 0x000fe20000400000 */
[----:B------:R-:W-:Y:S02]  /*0470*/  SHF.L.U32 R6, R21, 0x10, RZ ;  /* 0x0000001015067819 */ /* 0x000fe400000006ff */
[----:B------:R-:W-:Y:S01]  /*0480*/  I2FP.F32.S32 R4, R4 ;  /* 0x0000000400047245 */ /* 0x000fe20000201400 */
[----:B------:R-:W-:Y:S01]  /*0490*/  IMAD.U32 R22, R22, 0x10000, RZ ;  /* 0x0001000016167824 */ /* 0x000fe200078e00ff */
[----:B------:R-:W-:Y:S01]  /*04a0*/  FMUL R28, R19, R28 ;  /* 0x0000001c131c7220 */ /* 0x000fe20000400000 */
[----:B------:R-:W-:Y:S01]  /*04b0*/  IMAD.U32 R5, R24, 0x10000, RZ ;  /* 0x0001000018057824 */ /* 0x000fe200078e00ff */
[--C-:B------:R-:W-:Y:S01]  /*04c0*/  FFMA R32, R17, R32, R6.reuse ;  /* 0x0000002011207223 */ /* 0x100fe20000000006 */
[----:B------:R-:W-:Y:S01]  /*04d0*/  PRMT R6, R15, 0x7632, R6 ;  /* 0x000076320f067816 */ /* 0x000fe20000000006 */
[----:B------:R-:W-:Y:S01]  /*04e0*/  FMUL R17, R19, R4 ;  /* 0x0000000413117220 */ /* 0x000fe20000400000 */
[----:B------:R-:W-:Y:S01]  /*04f0*/  PRMT R4, R14, 0x7632, R4 ;  /* 0x000076320e047816 */ /* 0x000fe20000000004 */
[----:B------:R-:W-:Y:S01]  /*0500*/  IMAD.U32 R16, R16, 0x10000, RZ ;  /* 0x0001000010107824 */ /* 0x000fe200078e00ff */
[----:B------:R-:W-:Y:S01]  /*0510*/  FFMA R22, R22, R28, R5 ;  /* 0x0000001c16167223 */ /* 0x000fe20000000005 */
[----:B------:R-:W-:-:S02]  /*0520*/  IMAD.U32 R7, R20, 0x10000, RZ ;  /* 0x0001000014077824 */ /* 0x000fc400078e00ff */
[----:B------:R-:W-:Y:S02]  /*0530*/  IMAD.U32 R5, R14, 0x10000, RZ ;  /* 0x000100000e057824 */ /* 0x000fe400078e00ff */
[----:B------:R-:W-:Y:S01]  /*0540*/  IMAD.U32 R14, R6, 0x10000, RZ ;  /* 0x00010000060e7824 */ /* 0x000fe200078e00ff */
[--C-:B------:R-:W-:Y:S01]  /*0550*/  FFMA R16, R16, R17, R7.reuse ;  /* 0x0000001110107223 */ /* 0x100fe20000000007 */
[----:B------:R-:W-:Y:S01]  /*0560*/  IMAD.U32 R6, R4, 0x10000, RZ ;  /* 0x0001000004067824 */ /* 0x000fe200078e00ff */
[----:B------:R-:W-:Y:S01]  /*0570*/  PRMT R4, R3, 0x7632, R4 ;  /* 0x0000763203047816 */ /* 0x000fe20000000004 */
[----:B------:R-:W-:Y:S01]  /*0580*/  FMUL R30, R19, R30 ;  /* 0x0000001e131e7220 */ /* 0x000fe20000400000 */
[----:B------:R-:W-:Y:S01]  /*0590*/  PRMT R7, R2, 0x7632, R7 ;  /* 0x0000763202077816 */ /* 0x000fe20000000007 */
[----:B------:R-:W-:Y:S01]  /*05a0*/  IMAD.U32 R15, R15, 0x10000, RZ ;  /* 0x000100000f0f7824 */ /* 0x000fe200078e00ff */
[----:B------:R-:W-:Y:S01]  /*05b0*/  FADD R17, R8, R5 ;  /* 0x0000000508117221 */ /* 0x000fe20000000000 */
[----:B------:R-:W-:Y:S01]  /*05c0*/  FADD R8, R9, R6 ;  /* 0x0000000609087221 */ /* 0x000fe20000000000 */
[----:B------:R-:W-:Y:S01]  /*05d0*/  SHF.L.U32 R6, R3, 0x10, RZ ;  /* 0x0000001003067819 */ /* 0x000fe200000006ff */
[----:B------:R-:W-:Y:S01]  /*05e0*/  FFMA R23, R23, R30, R26 ;  /* 0x0000001e17177223 */ /* 0x000fe2000000001a */
[----:B------:R-:W-:Y:S01]  /*05f0*/  FADD R15, R10, R15 ;  /* 0x0000000f0a0f7221 */ /* 0x000fe20000000000 */
[----:B------:R-:W-:Y:S01]  /*0600*/  FADD R14, R11, R14 ;  /* 0x0000000e0b0e7221 */ /* 0x000fe20000000000 */
[----:B------:R-:W-:-:S02]  /*0610*/  IMAD.U32 R3, R4, 0x10000, RZ ;  /* 0x0001000004037824 */ /* 0x000fc400078e00ff */
[----:B------:R-:W-:Y:S02]  /*0620*/  IMAD.U32 R2, R2, 0x10000, RZ ;  /* 0x0001000002027824 */ /* 0x000fe400078e00ff */
[----:B------:R-:W-:Y:S01]  /*0630*/  IMAD.U32 R7, R7, 0x10000, RZ ;  /* 0x0001000007077824 */ /* 0x000fe200078e00ff */
[----:B------:R-:W-:Y:S01]  /*0640*/  FFMA R6, R15, R23, R6 ;  /* 0x000000170f067223 */ /* 0x000fe20000000006 */
[----:B------:R-:W-:Y:S01]  /*0650*/  FFMA R35, R14, R22, R3 ;  /* 0x000000160e237223 */ /* 0x000fe20000000003 */
[----:B------:R-:W-:Y:S01]  /*0660*/  FFMA R16, R17, R16, R2 ;  /* 0x0000001011107223 */ /* 0x000fe20000000002 */
[----:B------:R-:W-:Y:S01]  /*0670*/  FFMA R7, R8, R32, R7 ;  /* 0x0000002008077223 */ /* 0x000fe20000000007 */
[----:B------:R-:W-:Y:S02]  /*0680*/  LOP3.LUT R10, R0, 0x3f, RZ, 0xc0, !PT ;  /* 0x0000003f000a7812 */ /* 0x000fe400078ec0ff */
[----:B------:R-:W-:Y:S02]  /*0690*/  F2FP.BF16.PACK_AB R9, R35, R6 ;  /* 0x000000062309723e */ /* 0x000fe400000010ff */
[----:B------:R-:W-:Y:S01]  /*06a0*/  F2FP.BF16.PACK_AB R8, R7, R16 ;  /* 0x000000100708723e */ /* 0x000fe200000010ff */
[----:B------:R-:W-:-:S04]  /*06b0*/  IMAD.WIDE.U32 R4, R10, 0x8, RZ ;  /* 0x000000080a047825 */ /* 0x000fc800078e00ff */
[----:B------:R0:W-:Y:S01]  /*06c0*/  @!P1 STG.E.64 [R12.64], R8 ;  /* 0x000000080c009986 */ /* 0x0001e2000c101b08 */
[C---:B------:R-:W-:Y:S01]  /*06d0*/  LOP3.LUT R20, R4.reuse, 0x200, RZ, 0xfc, !PT ;  /* 0x0000020004147812 */ /* 0x040fe200078efcff */
[----:B------:R-:W-:Y:S01]  /*06e0*/  IMAD.MOV.U32 R3, RZ, RZ, 0x10 ;  /* 0x00000010ff037424 */ /* 0x000fe200078e00ff */
[----:B------:R-:W-:Y:S02]  /*06f0*/  IADD3 R22, P2, R4, c[0x0][0x170], RZ ;  /* 0x00005c0004167a10 */ /* 0x000fe40007f5e0ff */
[----:B------:R-:W-:Y:S01]  /*0700*/  IADD3 R21, P3, R20, c[0x0][0x198], RZ ;  /* 0x0000660014157a10 */ /* 0x000fe20007f7e0ff */
[----:B------:R-:W-:Y:S01]  /*0710*/  IMAD.WIDE.U32 R2, R10, R3, c[0x0][0x168] ;  /* 0x00005a000a027625 */ /* 0x000fe200078e0003 */
[----:B------:R-:W-:Y:S02]  /*0720*/  ISETP.LT.AND P0, PT, R25, 0xe10, PT ;  /* 0x00000e101900780c */ /* 0x000fe40003f01270 */
[C---:B------:R-:W-:Y:S02]  /*0730*/  IADD3.X R23, R5.reuse, c[0x0][0x174], RZ, P2, !PT ;  /* 0x00005d0005177a10 */ /* 0x040fe400017fe4ff */
[----:B------:R-:W-:-:S02]  /*0740*/  IADD3.X R24, R5, c[0x0][0x19c], RZ, P3, !PT ;  /* 0x0000670005187a10 */ /* 0x000fc40001ffe4ff */
[----:B------:R-:W-:Y:S02]  /*0750*/  IADD3 R30, P3, R2, 0x6400, RZ ;  /* 0x00006400021e7810 */ /* 0x000fe40007f7e0ff */
[----:B------:R-:W-:Y:S02]  /*0760*/  IADD3 R28, P2, R22, 0x3200, RZ ;  /* 0x00003200161c7810 */ /* 0x000fe40007f5e0ff */
[----:B------:R-:W-:Y:S02]  /*0770*/  SEL R38, RZ, 0x3f800000, !P0 ;  /* 0x3f800000ff267807 */ /* 0x000fe40004000000 */
[----:B------:R-:W-:Y:S01]  /*0780*/  IADD3 R20, P4, R20, c[0x0][0x190], RZ ;  /* 0x0000640014147a10 */ /* 0x000fe20007f9e0ff */
[----:B------:R-:W-:Y:S01]  /*0790*/  IMAD.MOV.U32 R29, RZ, RZ, RZ ;  /* 0x000000ffff1d7224 */ /* 0x000fe200078e00ff */
[----:B------:R-:W-:Y:S01]  /*07a0*/  FSEL R35, R35, RZ, !P1 ;  /* 0x000000ff23237208 */ /* 0x000fe20004800000 */
[----:B------:R-:W-:Y:S01]  /*07b0*/  IMAD.MOV.U32 R32, RZ, RZ, RZ ;  /* 0x000000ffff207224 */ /* 0x000fe200078e00ff */
[----:B------:R-:W-:Y:S01]  /*07c0*/  IADD3.X R27, R5, c[0x0][0x194], RZ, P4, !PT ;  /* 0x00006500051b7a10 */ /* 0x000fe200027fe4ff */
[----:B------:R-:W-:Y:S01]  /*07d0*/  IMAD.X R33, RZ, RZ, R3, P3 ;  /* 0x000000ffff217224 */ /* 0x000fe200018e0603 */
[----:B------:R-:W-:Y:S01]  /*07e0*/  FSEL R26, R6, RZ, !P1 ;  /* 0x000000ff061a7208 */ /* 0x000fe20004800000 */
[----:B------:R-:W-:Y:S01]  /*07f0*/  IMAD.X R37, RZ, RZ, R23, P2 ;  /* 0x000000ffff257224 */ /* 0x000fe200010e0617 */
[----:B------:R-:W-:Y:S01]  /*0800*/  FSEL R25, R7, RZ, !P1 ;  /* 0x000000ff07197208 */ /* 0x000fe20004800000 */
[--C-:B------:R-:W-:Y:S01]  /*0810*/  IMAD.MOV.U32 R39, RZ, RZ, R38.reuse ;  /* 0x000000ffff277224 */ /* 0x100fe200078e0026 */
[----:B------:R-:W-:Y:S01]  /*0820*/  FSEL R40, R16, RZ, !P1 ;  /* 0x000000ff10287208 */ /* 0x000fe20004800000 */
[----:B------:R-:W-:-:S02]  /*0830*/  IMAD.MOV.U32 R34, RZ, RZ, R38 ;  /* 0x000000ffff227224 */ /* 0x000fc400078e0026 */
[----:B0-----:R-:W-:Y:S02]  /*0840*/  IMAD.MOV.U32 R31, RZ, RZ, R38 ;  /* 0x000000ffff1f7224 */ /* 0x001fe400078e0026 */
.L_x_0:
[----:B------:R-:W-:Y:S01]  /*0850*/  IADD3 R41, R43, UR4, RZ ;  /* 0x000000042b297c10 */ /* 0x000fe2000fffe0ff */
[----:B------:R-:W-:Y:S01]  /*0860*/  CS2R R4, SRZ ;  /* 0x0000000000047805 */ /* 0x000fe2000001ff00 */
[----:B------:R-:W-:Y:S01]  /*0870*/  MOV R8, 0x4 ;  /* 0x0000000400087802 */ /* 0x000fe20000000f00 */
[----:B------:R-:W-:Y:S01]  /*0880*/  CS2R R6, SRZ ;  /* 0x0000000000067805 */ /* 0x000fe2000001ff00 */
[----:B------:R-:W-:Y:S02]  /*0890*/  IMAD.MOV.U32 R12, RZ, RZ, R20 ;  /* 0x000000ffff0c7224 */ /* 0x000fe400078e0014 */
[----:B------:R-:W-:Y:S02]  /*08a0*/  IMAD.MOV.U32 R13, RZ, RZ, R27 ;  /* 0x000000ffff0d7224 */ /* 0x000fe400078e001b */
[----:B------:R-:W-:-:S04]  /*08b0*/  IMAD.WIDE R8, R41, R8, c[0x0][0x178] ;  /* 0x00005e0029087625 */ /* 0x000fc800078e0208 */
[----:B------:R-:W-:Y:S01]  /*08c0*/  IMAD.MOV.U32 R10, RZ, RZ, R21 ;  /* 0x000000ffff0a7224 */ /* 0x000fe200078e0015 */
[----:B------:R-:W2:Y:S01]  /*08d0*/  LDG.E.EL.64 R12, [R12.64] ;  /* 0x000000080c0c7981 */ /* 0x000ea2000c2e1b00 */
[----:B------:R-:W-:-:S03]  /*08e0*/  IMAD.MOV.U32 R11, RZ, RZ, R24 ;  /* 0x000000ffff0b7224 */ /* 0x000fc600078e0018 */
[----:B------:R0:W3:Y:S04]  /*08f0*/  @!P1 LDG.E.EF.128 R4, [R8.64] ;  /* 0x0000000808049981 */ /* 0x0000e8000c0e1d00 */
[----:B------:R1:W4:Y:S01]  /*0900*/  LDG.E.EL.64 R14, [R10.64] ;  /* 0x000000080a0e7981 */ /* 0x000322000c2e1b00 */
[----:B0-----:R-:W-:Y:S02]  /*0910*/  IMAD.MOV.U32 R8, RZ, RZ, R30 ;  /* 0x000000ffff087224 */ /* 0x001fe400078e001e */
[----:B------:R-:W-:-:S06]  /*0920*/  IMAD.MOV.U32 R9, RZ, RZ, R33 ;  /* 0x000000ffff097224 */ /* 0x000fcc00078e0021 */
[----:B-1----:R-:W5:Y:S01]  /*0930*/  LDG.E.EL.128 R8, [R8.64] ;  /* 0x0000000808087981 */ /* 0x002f62000c2e1d00 */
[----:B--2---:R-:W-:Y:S02]  /*0940*/  PRMT R16, R13, 0x7632, R16 ;  /* 0x000076320d107816 */ /* 0x004fe40000000010 */
[----:B---3--:R-:W-:Y:S02]  /*0950*/  I2FP.F32.S32 R44, R7 ;  /* 0x00000007002c7245 */ /* 0x008fe40000201400 */
[----:B----4-:R-:W-:Y:S01]  /*0960*/  PRMT R17, R15, 0x7632, R17 ;  /* 0x000076320f117816 */ /* 0x010fe20000000011 */
[----:B------:R-:W-:Y:S02]  /*0970*/  IMAD.U32 R16, R16, 0x10000, RZ ;  /* 0x0001000010107824 */ /* 0x000fe400078e00ff */
[----:B------:R-:W-:Y:S02]  /*0980*/  FMUL R44, R19, R44 ;  /* 0x0000002c132c7220 */ /* 0x000fe40000400000 */
[----:B------:R-:W-:-:S04]  /*0990*/  IMAD.U32 R17, R17, 0x10000, RZ ;  /* 0x0001000011117824 */ /* 0x000fc800078e00ff */
[----:B------:R-:W-:Y:S01]  /*09a0*/  FFMA R44, R16, R44, R17 ;  /* 0x0000002c102c7223 */ /* 0x000fe20000000011 */
[----:B------:R-:W-:Y:S01]  /*09b0*/  MOV R16, R28 ;  /* 0x0000001c00107202 */ /* 0x000fe20000000f00 */
[----:B------:R-:W-:-:S06]  /*09c0*/  IMAD.MOV.U32 R17, RZ, RZ, R37 ;  /* 0x000000ffff117224 */ /* 0x000fcc00078e0025 */
[----:B------:R-:W2:Y:S01]  /*09d0*/  LDG.E.EL.64 R16, [R16.64] ;  /* 0x0000000810107981 */ /* 0x000ea2000c2e1b00 */
[----:B------:R-:W-:Y:S01]  /*09e0*/  I2FP.F32.S32 R46, R6 ;  /* 0x00000006002e7245 */ /* 0x000fe20000201400 */
[----:B------:R-:W-:Y:S02]  /*09f0*/  IMAD.U32 R6, R15, 0x10000, RZ ;  /* 0x000100000f067824 */ /* 0x000fe400078e00ff */
[----:B------:R-:W-:Y:S02]  /*0a00*/  IMAD.U32 R13, R13, 0x10000, RZ ;  /* 0x000100000d0d7824 */ /* 0x000fe400078e00ff */
[----:B------:R-:W-:Y:S01]  /*0a10*/  FMUL R15, R19, R46 ;  /* 0x0000002e130f7220 */ /* 0x000fe20000400000 */
[----:B------:R-:W-:Y:S02]  /*0a20*/  I2FP.F32.S32 R46, R5 ;  /* 0x00000005002e7245 */ /* 0x000fe40000201400 */
[----:B------:R-:W-:Y:S01]  /*0a30*/  PRMT R5, R12, 0x7632, R5 ;  /* 0x000076320c057816 */ /* 0x000fe20000000005 */
[--C-:B------:R-:W-:Y:S01]  /*0a40*/  FFMA R15, R13, R15, R6.reuse ;  /* 0x0000000f0d0f7223 */ /* 0x100fe20000000006 */
[----:B------:R-:W-:Y:S01]  /*0a50*/  PRMT R6, R14, 0x7632, R6 ;  /* 0x000076320e067816 */ /* 0x000fe20000000006 */
[----:B------:R-:W-:Y:S01]  /*0a60*/  FMUL R13, R19, R46 ;  /* 0x0000002e130d7220 */ /* 0x000fe20000400000 */
[----:B------:R-:W-:Y:S01]  /*0a70*/  I2FP.F32.S32 R4, R4 ;  /* 0x0000000400047245 */ /* 0x000fe20000201400 */
[----:B------:R-:W-:Y:S01]  /*0a80*/  IMAD.U32 R5, R5, 0x10000, RZ ;  /* 0x0001000005057824 */ /* 0x000fe200078e00ff */
[----:B------:R-:W-:Y:S01]  /*0a90*/  SHF.L.U32 R6, R6, 0x10, RZ ;  /* 0x0000001006067819 */ /* 0x000fe200000006ff */
[----:B------:R-:W-:-:S02]  /*0aa0*/  IMAD.U32 R12, R12, 0x10000, RZ ;  /* 0x000100000c0c7824 */ /* 0x000fc400078e00ff */
[----:B------:R-:W-:Y:S02]  /*0ab0*/  FMUL R4, R19, R4 ;  /* 0x0000000413047220 */ /* 0x000fe40000400000 */
[----:B------:R-:W-:Y:S01]  /*0ac0*/  FFMA R13, R5, R13, R6 ;  /* 0x0000000d050d7223 */ /* 0x000fe20000000006 */
[----:B------:R-:W-:-:S04]  /*0ad0*/  IMAD.U32 R5, R14, 0x10000, RZ ;  /* 0x000100000e057824 */ /* 0x000fc800078e00ff */
[----:B------:R-:W-:Y:S01]  /*0ae0*/  FFMA R14, R12, R4, R5 ;  /* 0x000000040c0e7223 */ /* 0x000fe20000000005 */
[C---:B--2---:R-:W-:Y:S01]  /*0af0*/  IMAD.U32 R5, R16.reuse, 0x10000, RZ ;  /* 0x0001000010057824 */ /* 0x044fe200078e00ff */
[----:B------:R-:W-:-:S03]  /*0b00*/  PRMT R16, R16, 0x7632, R16 ;  /* 0x0000763210107816 */ /* 0x000fc60000000010 */
[----:B-----5:R-:W-:Y:S01]  /*0b10*/  FADD R8, R8, R5 ;  /* 0x0000000508087221 */ /* 0x020fe20000000000 */
[C---:B------:R-:W-:Y:S01]  /*0b20*/  IMAD.U32 R5, R17.reuse, 0x10000, RZ ;  /* 0x0001000011057824 */ /* 0x040fe200078e00ff */
[----:B------:R-:W-:Y:S01]  /*0b30*/  PRMT R17, R17, 0x7632, R17 ;  /* 0x0000763211117816 */ /* 0x000fe20000000011 */
[----:B------:R-:W-:-:S04]  /*0b40*/  IMAD.U32 R16, R16, 0x10000, RZ ;  /* 0x0001000010107824 */ /* 0x000fc800078e00ff */
[----:B------:R-:W-:Y:S01]  /*0b50*/  IMAD.U32 R4, R17, 0x10000, RZ ;  /* 0x0001000011047824 */ /* 0x000fe200078e00ff */
[----:B------:R-:W-:Y:S01]  /*0b60*/  FADD R17, R9, R16 ;  /* 0x0000001009117221 */ /* 0x000fe20000000000 */
[----:B------:R-:W-:Y:S01]  /*0b70*/  MOV R16, 0x2 ;  /* 0x0000000200107802 */ /* 0x000fe20000000f00 */
[----:B------:R-:W-:Y:S01]  /*0b80*/  FADD R45, R10, R5 ;  /* 0x000000050a2d7221 */ /* 0x000fe20000000000 */
[----:B------:R-:W-:Y:S02]  /*0b90*/  FADD R12, R11, R4 ;  /* 0x000000040b0c7221 */ /* 0x000fe40000000000 */
[----:B------:R-:W-:Y:S01]  /*0ba0*/  CS2R R4, SRZ ;  /* 0x0000000000047805 */ /* 0x000fe2000001ff00 */
[----:B------:R-:W-:-:S05]  /*0bb0*/  IMAD.WIDE R6, R41, R16, c[0x0][0x160] ;  /* 0x0000580029067625 */ /* 0x000fca00078e0210 */
[----:B------:R-:W2:Y:S01]  /*0bc0*/  @!P1 LDG.E.EF.64 R4, [R6.64] ;  /* 0x0000000806049981 */ /* 0x000ea2000c0e1b00 */
[----:B------:R-:W-:-:S05]  /*0bd0*/  FADD R10, R31, 1 ;  /* 0x3f8000001f0a7421 */ /* 0x000fca0000000000 */
[C---:B------:R-:W-:Y:S01]  /*0be0*/  FSETP.GEU.AND P2, PT, |R10|.reuse, 1.175494350822287508e-38, PT ;  /* 0x008000000a00780b */ /* 0x040fe20003f4e200 */
[C---:B------:R-:W-:Y:S01]  /*0bf0*/  FMUL R11, R10.reuse, 0.25 ;  /* 0x3e8000000a0b7820 */ /* 0x040fe20000400000 */
[C---:B------:R-:W-:Y:S02]  /*0c00*/  FSETP.GT.AND P0, PT, |R10|.reuse, 8.50705917302346158658e+37, PT ;  /* 0x7e8000000a00780b */ /* 0x040fe40003f04200 */
[----:B------:R-:W-:Y:S01]  /*0c10*/  FSEL R31, R10, R31, !P1 ;  /* 0x0000001f0a1f7208 */ /* 0x000fe20004800000 */
[----:B------:R-:W-:-:S04]  /*0c20*/  UIADD3 UR4, UP0, UR4, 0x100, URZ ;  /* 0x0000010004047890 */ /* 0x000fc8000ff1e03f */
[----:B------:R-:W-:Y:S02]  /*0c30*/  UIADD3.X UR5, URZ, UR5, URZ, UP0, !UPT ;  /* 0x000000053f057290 */ /* 0x000fe400087fe43f */
[----:B------:R-:W-:-:S04]  /*0c40*/  UISETP.GE.U32.AND UP0, UPT, UR4, 0xb00, UPT ;  /* 0x00000b000400788c */ /* 0x000fc8000bf06070 */
[----:B------:R-:W-:Y:S01]  /*0c50*/  UISETP.GE.U32.AND.EX UP0, UPT, UR5, URZ, UPT, UP0 ;  /* 0x0000003f0500728c */ /* 0x000fe2000bf06100 */
[----:B--2---:R-:W-:-:S04]  /*0c60*/  IMAD.U32 R9, R4, 0x10000, RZ ;  /* 0x0001000004097824 */ /* 0x004fc800078e00ff */
[----:B------:R-:W-:Y:S01]  /*0c70*/  FFMA R9, R8, R14, R9 ;  /* 0x0000000e08097223 */ /* 0x000fe20000000009 */
[C---:B------:R-:W-:Y:S01]  /*0c80*/  IMAD.U32 R8, R5.reuse, 0x10000, RZ ;  /* 0x0001000005087824 */ /* 0x040fe200078e00ff */
[----:B------:R-:W-:Y:S02]  /*0c90*/  PRMT R5, R5, 0x7632, R5 ;  /* 0x0000763205057816 */ /* 0x000fe40000000005 */
[----:B------:R-:W-:Y:S02]  /*0ca0*/  FSEL R14, R11, R10, P0 ;  /* 0x0000000a0b0e7208 */ /* 0x000fe40000000000 */
[----:B------:R-:W-:Y:S01]  /*0cb0*/  PRMT R4, R4, 0x7632, R4 ;  /* 0x0000763204047816 */ /* 0x000fe20000000004 */
[----:B------:R-:W-:Y:S02]  /*0cc0*/  IMAD.U32 R5, R5, 0x10000, RZ ;  /* 0x0001000005057824 */ /* 0x000fe400078e00ff */
[----:B------:R-:W-:Y:S02]  /*0cd0*/  @!P2 FMUL R14, R14, 16777216 ;  /* 0x4b8000000e0ea820 */ /* 0x000fe40000400000 */
[----:B------:R-:W-:Y:S01]  /*0ce0*/  FFMA R12, R12, R44, R5 ;  /* 0x0000002c0c0c7223 */ /* 0x000fe20000000005 */
[----:B------:R-:W-:Y:S01]  /*0cf0*/  IMAD.U32 R4, R4, 0x10000, RZ ;  /* 0x0001000004047824 */ /* 0x000fe200078e00ff */
[----:B------:R-:W-:-:S02]  /*0d00*/  FFMA R15, R45, R15, R8 ;  /* 0x0000000f2d0f7223 */ /* 0x000fc40000000008 */
[----:B------:R-:W-:Y:S01]  /*0d10*/  FADD R11, R12, -R35 ;  /* 0x800000230c0b7221 */ /* 0x000fe20000000000 */
[----:B------:R-:W-:Y:S01]  /*0d20*/  FFMA R8, R17, R13, R4 ;  /* 0x0000000d11087223 */ /* 0x000fe20000000004 */
[----:B------:R-:W0:Y:S01]  /*0d30*/  MUFU.RCP R14, R14 ;  /* 0x0000000e000e7308 */ /* 0x000e220000001000 */
[----:B------:R-:W-:Y:S01]  /*0d40*/  IMAD.WIDE R4, R41, R16, c[0x0][0x1a0] ;  /* 0x0000680029047625 */ /* 0x000fe200078e0210 */
[----:B------:R-:W-:-:S05]  /*0d50*/  FMUL R16, R11, 0.25 ;  /* 0x3e8000000b107820 */ /* 0x000fca0000400000 */
[----:B------:R-:W-:-:S05]  /*0d60*/  FSEL R16, R16, R11, P0 ;  /* 0x0000000b10107208 */ /* 0x000fca0000000000 */
[----:B------:R-:W-:Y:S01]  /*0d70*/  @!P2 FMUL R16, R16, 16777216 ;  /* 0x4b8000001010a820 */ /* 0x000fe20000400000 */
[----:B------:R-:W-:-:S03]  /*0d80*/  FADD R13, R34, 1 ;  /* 0x3f800000220d7421 */ /* 0x000fc60000000000 */
[----:B0-----:R-:W-:Y:S01]  /*0d90*/  FFMA R17, R14, R16, R35 ;  /* 0x000000100e117223 */ /* 0x001fe20000000023 */
[----:B------:R-:W-:Y:S01]  /*0da0*/  FADD R14, R39, 1 ;  /* 0x3f800000270e7421 */ /* 0x000fe20000000000 */
[C---:B------:R-:W-:Y:S02]  /*0db0*/  F2FP.BF16.PACK_AB R7, R12.reuse, R15 ;  /* 0x0000000f0c07723e */ /* 0x040fe400000010ff */
[----:B------:R-:W-:Y:S01]  /*0dc0*/  FADD R12, R12, -R17 ;  /* 0x800000110c0c7221 */ /* 0x000fe20000000000 */
[----:B------:R-:W-:Y:S02]  /*0dd0*/  F2FP.BF16.PACK_AB R6, R8, R9 ;  /* 0x000000090806723e */ /* 0x000fe400000010ff */
[C---:B------:R-:W-:Y:S01]  /*0de0*/  FSETP.GEU.AND P4, PT, |R14|.reuse, 1.175494350822287508e-38, PT ;  /* 0x008000000e00780b */ /* 0x040fe20003f8e200 */
[----:B------:R-:W-:Y:S01]  /*0df0*/  @!P1 FFMA R32, R11, R12, R32 ;  /* 0x0000000c0b209223 */ /* 0x000fe20000000020 */
[C---:B------:R-:W-:Y:S01]  /*0e00*/  FSETP.GEU.AND P5, PT, |R13|.reuse, 1.175494350822287508e-38, PT ;  /* 0x008000000d00780b */ /* 0x040fe20003fae200 */
[C---:B------:R-:W-:Y:S01]  /*0e10*/  FMUL R11, R14.reuse, 0.25 ;  /* 0x3e8000000e0b7820 */ /* 0x040fe20000400000 */
[C---:B------:R-:W-:Y:S01]  /*0e20*/  FMUL R16, R13.reuse, 0.25 ;  /* 0x3e8000000d107820 */ /* 0x040fe20000400000 */
[----:B------:R-:W-:Y:S01]  /*0e30*/  FSETP.GT.AND P2, PT, |R14|, 8.50705917302346158658e+37, PT ;  /* 0x7e8000000e00780b */ /* 0x000fe20003f44200 */
[----:B------:R0:W-:Y:S01]  /*0e40*/  @!P1 STG.E.64 [R4.64], R6 ;  /* 0x0000000604009986 */ /* 0x0001e2000c101b08 */
[----:B------:R-:W-:-:S02]  /*0e50*/  FSETP.GT.AND P3, PT, |R13|, 8.50705917302346158658e+37, PT ;  /* 0x7e8000000d00780b */ /* 0x000fc40003f64200 */
[----:B------:R-:W-:Y:S02]  /*0e60*/  FSEL R39, R14, R39, !P1 ;  /* 0x000000270e277208 */ /* 0x000fe40004800000 */
[----:B------:R-:W-:Y:S02]  /*0e70*/  FSEL R14, R11, R14, P2 ;  /* 0x0000000e0b0e7208 */ /* 0x000fe40001000000 */
[----:B------:R-:W-:Y:S01]  /*0e80*/  FSEL R16, R16, R13, P3 ;  /* 0x0000000d10107208 */ /* 0x000fe20001800000 */
[----:B0-----:R-:W-:Y:S01]  /*0e90*/  FADD R5, R15, -R26 ;  /* 0x8000001a0f057221 */ /* 0x001fe20000000000 */
[----:B------:R-:W-:-:S03]  /*0ea0*/  FADD R7, R38, 1 ;  /* 0x3f80000026077421 */ /* 0x000fc60000000000 */
[----:B------:R-:W-:Y:S01]  /*0eb0*/  FMUL R6, R5, 0.25 ;  /* 0x3e80000005067820 */ /* 0x000fe20000400000 */
[C---:B------:R-:W-:Y:S01]  /*0ec0*/  FMUL R4, R7.reuse, 0.25 ;  /* 0x3e80000007047820 */ /* 0x040fe20000400000 */
[C---:B------:R-:W-:Y:S01]  /*0ed0*/  FSETP.GT.AND P0, PT, |R7|.reuse, 8.50705917302346158658e+37, PT ;  /* 0x7e8000000700780b */ /* 0x040fe20003f04200 */
[----:B------:R-:W-:Y:S01]  /*0ee0*/  @!P4 FMUL R14, R14, 16777216 ;  /* 0x4b8000000e0ec820 */ /* 0x000fe20000400000 */
[----:B------:R-:W-:Y:S01]  /*0ef0*/  @!P5 FMUL R16, R16, 16777216 ;  /* 0x4b8000001010d820 */ /* 0x000fe20000400000 */
[----:B------:R-:W-:Y:S02]  /*0f00*/  FSEL R10, R6, R5, P3 ;  /* 0x00000005060a7208 */ /* 0x000fe40001800000 */
[C---:B------:R-:W-:Y:S02]  /*0f10*/  FSETP.GEU.AND P3, PT, |R7|.reuse, 1.175494350822287508e-38, PT ;  /* 0x008000000700780b */ /* 0x040fe40003f6e200 */
[----:B------:R-:W-:Y:S02]  /*0f20*/  FSEL R38, R7, R38, !P1 ;  /* 0x0000002607267208 */ /* 0x000fe40004800000 */
[----:B------:R-:W-:Y:S01]  /*0f30*/  FSEL R6, R4, R7, P0 ;  /* 0x0000000704067208 */ /* 0x000fe20000000000 */
[----:B------:R-:W-:Y:S01]  /*0f40*/  FADD R7, R8, -R25 ;  /* 0x8000001908077221 */ /* 0x000fe20000000000 */
[----:B------:R-:W-:Y:S01]  /*0f50*/  FSEL R34, R13, R34, !P1 ;  /* 0x000000220d227208 */ /* 0x000fe20004800000 */
[----:B------:R-:W-:Y:S02]  /*0f60*/  MUFU.RCP R14, R14 ;  /* 0x0000000e000e7308 */ /* 0x000fe40000001000 */
[----:B------:R-:W-:-:S06]  /*0f70*/  FMUL R4, R7, 0.25 ;  /* 0x3e80000007047820 */ /* 0x000fcc0000400000 */
[----:B------:R-:W0:Y:S01]  /*0f80*/  MUFU.RCP R13, R16 ;  /* 0x00000010000d7308 */ /* 0x000e220000001000 */
[----:B------:R-:W-:Y:S01]  /*0f90*/  FSEL R4, R4, R7, P2 ;  /* 0x0000000704047208 */ /* 0x000fe20001000000 */
[----:B------:R-:W-:Y:S01]  /*0fa0*/  @!P5 FMUL R10, R10, 16777216 ;  /* 0x4b8000000a0ad820 */ /* 0x000fe20000400000 */
[----:B------:R-:W-:-:S03]  /*0fb0*/  @!P3 FMUL R6, R6, 16777216 ;  /* 0x4b8000000606b820 */ /* 0x000fc60000400000 */
[----:B------:R-:W-:Y:S02]  /*0fc0*/  @!P4 FMUL R4, R4, 16777216 ;  /* 0x4b8000000404c820 */ /* 0x000fe40000400000 */
[----:B------:R-:W1:Y:S01]  /*0fd0*/  MUFU.RCP R11, R6 ;  /* 0x00000006000b7308 */ /* 0x000e620000001000 */
[----:B0-----:R-:W-:Y:S01]  /*0fe0*/  FFMA R12, R13, R10, R26 ;  /* 0x0000000a0d0c7223 */ /* 0x001fe2000000001a */
[----:B------:R-:W-:Y:S01]  /*0ff0*/  FFMA R10, R14, R4, R25 ;  /* 0x000000040e0a7223 */ /* 0x000fe20000000019 */
[----:B------:R-:W-:-:S04]  /*1000*/  FADD R4, R9, -R40 ;  /* 0x8000002809047221 */ /* 0x000fc80000000000 */
[----:B------:R-:W-:Y:S01]  /*1010*/  FMUL R13, R4, 0.25 ;  /* 0x3e800000040d7820 */ /* 0x000fe20000400000 */
[----:B------:R-:W-:-:S04]  /*1020*/  PLOP3.LUT P5, PT, PT, PT, UP0, 0x80, 0x0 ;  /* 0x000000000000781c */ /* 0x000fc80003faf008 */
[----:B------:R-:W-:-:S05]  /*1030*/  FSEL R13, R13, R4, P0 ;  /* 0x000000040d0d7208 */ /* 0x000fca0000000000 */
[----:B------:R-:W-:Y:S01]  /*1040*/  @!P3 FMUL R13, R13, 16777216 ;  /* 0x4b8000000d0db820 */ /* 0x000fe20000400000 */
[----:B------:R-:W-:-:S03]  /*1050*/  IADD3 R28, P0, R28, 0x200, RZ ;  /* 0x000002001c1c7810 */ /* 0x000fc60007f1e0ff */
[----:B-1----:R-:W-:Y:S01]  /*1060*/  FFMA R11, R11, R13, R40 ;  /* 0x0000000d0b0b7223 */ /* 0x002fe20000000028 */
[----:B------:R-:W-:Y:S01]  /*1070*/  IADD3 R30, P2, R30, 0x400, RZ ;  /* 0x000004001e1e7810 */ /* 0x000fe20007f5e0ff */
[----:B------:R-:W-:Y:S01]  /*1080*/  FADD R15, R15, -R12 ;  /* 0x8000000c0f0f7221 */ /* 0x000fe20000000000 */
[----:B------:R-:W-:Y:S01]  /*1090*/  IADD3 R20, P4, R20, 0x200, RZ ;  /* 0x0000020014147810 */ /* 0x000fe20007f9e0ff */
[----:B------:R-:W-:Y:S01]  /*10a0*/  FADD R8, R8, -R10 ;  /* 0x8000000a08087221 */ /* 0x000fe20000000000 */
[----:B------:R-:W-:Y:S01]  /*10b0*/  FADD R9, R9, -R11 ;  /* 0x8000000b09097221 */ /* 0x000fe20000000000 */
[----:B------:R-:W-:Y:S01]  /*10c0*/  IADD3 R21, P3, R21, 0x200, RZ ;  /* 0x0000020015157810 */ /* 0x000fe20007f7e0ff */
[----:B------:R-:W-:Y:S01]  /*10d0*/  @!P1 FFMA R36, R5, R15, R36 ;  /* 0x0000000f05249223 */ /* 0x000fe20000000024 */
[----:B------:R-:W-:Y:S01]  /*10e0*/  FSEL R35, R17, R35, !P1 ;  /* 0x0000002311237208 */ /* 0x000fe20004800000 */
[----:B------:R-:W-:Y:S01]  /*10f0*/  @!P1 FFMA R42, R7, R8, R42 ;  /* 0x00000008072a9223 */ /* 0x000fe2000000002a */
[----:B------:R-:W-:Y:S01]  /*1100*/  FSEL R26, R12, R26, !P1 ;  /* 0x0000001a0c1a7208 */ /* 0x000fe20004800000 */
[----:B------:R-:W-:Y:S01]  /*1110*/  @!P1 FFMA R29, R4, R9, R29 ;  /* 0x00000009041d9223 */ /* 0x000fe2000000001d */
[----:B------:R-:W-:Y:S01]  /*1120*/  FSEL R25, R10, R25, !P1 ;  /* 0x000000190a197208 */ /* 0x000fe20004800000 */
[----:B------:R-:W-:Y:S01]  /*1130*/  IMAD.X R37, RZ, RZ, R37, P0 ;  /* 0x000000ffff257224 */ /* 0x000fe200000e0625 */
[----:B------:R-:W-:Y:S01]  /*1140*/  FSEL R40, R11, R40, !P1 ;  /* 0x000000280b287208 */ /* 0x000fe20004800000 */
[----:B------:R-:W-:Y:S01]  /*1150*/  IMAD.X R33, RZ, RZ, R33, P2 ;  /* 0x000000ffff217224 */ /* 0x000fe200010e0621 */
[----:B------:R-:W-:Y:S01]  /*1160*/  IADD3.X R24, RZ, R24, RZ, P3, !PT ;  /* 0x00000018ff187210 */ /* 0x000fe20001ffe4ff */
[----:B------:R-:W-:Y:S01]  /*1170*/  IMAD.X R27, RZ, RZ, R27, P4 ;  /* 0x000000ffff1b7224 */ /* 0x000fe200020e061b */
[----:B------:R-:W-:Y:S05]  /*1180*/  @!P5 BRA `(.L_x_0) ;  /* 0xfffff6c00000d947 */ /* 0x000fea000383ffff */
[----:B------:R-:W-:Y:S01]  /*1190*/  FADD R11, R38, R39 ;  /* 0x00000027260b7221 */ /* 0x000fe20000000000 */
[C---:B------:R-:W-:Y:S01]  /*11a0*/  FMUL R15, R34.reuse, 0.25 ;  /* 0x3e800000220f7820 */ /* 0x040fe20000400000 */
[----:B------:R-:W-:Y:S01]  /*11b0*/  FADD R25, R25, -R40 ;  /* 0x8000002819197221 */ /* 0x000fe20000000000 */
[----:B------:R-:W-:Y:S01]  /*11c0*/  FMUL R16, R31, 0.25 ;  /* 0x3e8000001f107820 */ /* 0x000fe20000400000 */
[C---:B------:R-:W-:Y:S01]  /*11d0*/  FMUL R6, R11.reuse, 0.25 ;  /* 0x3e8000000b067820 */ /* 0x040fe20000400000 */
[C---:B------:R-:W-:Y:S01]  /*11e0*/  FSETP.GEU.AND P5, PT, |R11|.reuse, 1.175494350822287508e-38, PT ;  /* 0x008000000b00780b */ /* 0x040fe20003fae200 */
[----:B------:R-:W-:Y:S01]  /*11f0*/  FADD R4, R34, R11 ;  /* 0x0000000b22047221 */ /* 0x000fe20000000000 */
[----:B------:R-:W-:Y:S01]  /*1200*/  FSETP.GT.AND P4, PT, |R11|, 8.50705917302346158658e+37, PT ;  /* 0x7e8000000b00780b */ /* 0x000fe20003f84200 */
[----:B------:R-:W-:Y:S01]  /*1210*/  FADD R29, R29, R42 ;  /* 0x0000002a1d1d7221 */ /* 0x000fe20000000000 */
[----:B------:R-:W-:Y:S01]  /*1220*/  IMAD.MOV.U32 R27, RZ, RZ, -0x800000 ;  /* 0xff800000ff1b7424 */ /* 0x000fe200078e00ff */
[----:B------:R-:W-:Y:S01]  /*1230*/  FMUL R13, R4, 0.25 ;  /* 0x3e800000040d7820 */ /* 0x000fe20000400000 */
[----:B------:R-:W-:Y:S01]  /*1240*/  FSEL R10, R6, R11, P4 ;  /* 0x0000000b060a7208 */ /* 0x000fe20002000000 */
[----:B------:R-:W-:Y:S01]  /*1250*/  FMUL R6, R39, 0.25 ;  /* 0x3e80000027067820 */ /* 0x000fe20000400000 */
[C---:B------:R-:W-:Y:S01]  /*1260*/  FSETP.GEU.AND P2, PT, |R4|.reuse, 1.175494350822287508e-38, PT ;  /* 0x008000000400780b */ /* 0x040fe20003f4e200 */
[----:B------:R-:W-:Y:S01]  /*1270*/  FADD R5, R31, R4 ;  /* 0x000000041f057221 */ /* 0x000fe20000000000 */
[----:B------:R-:W-:Y:S01]  /*1280*/  FSETP.GT.AND P0, PT, |R4|, 8.50705917302346158658e+37, PT ;  /* 0x7e8000000400780b */ /* 0x000fe20003f04200 */
[----:B------:R-:W-:Y:S01]  /*1290*/  IMAD.MOV.U32 R33, RZ, RZ, 0x7f800000 ;  /* 0x7f800000ff217424 */ /* 0x000fe200078e00ff */
[----:B------:R-:W-:Y:S01]  /*12a0*/  UMOV UR4, 0xffffff00 ;  /* 0xffffff0000047882 */ /* 0x000fe20000000000 */
[----:B------:R-:W-:Y:S01]  /*12b0*/  @!P5 FMUL R10, R10, 16777216 ;  /* 0x4b8000000a0ad820 */ /* 0x000fe20000400000 */
[----:B------:R-:W-:Y:S01]  /*12c0*/  FSEL R12, R13, R4, P0 ;  /* 0x000000040d0c7208 */ /* 0x000fe20000000000 */
[----:B------:R-:W-:Y:S01]  /*12d0*/  IMAD.MOV.U32 R30, RZ, RZ, -0x800000 ;  /* 0xff800000ff1e7424 */ /* 0x000fe200078e00ff */
[----:B------:R-:W-:Y:S01]  /*12e0*/  FSEL R13, R6, R39, P4 ;  /* 0x00000027060d7208 */ /* 0x000fe20002000000 */
[C---:B------:R-:W-:Y:S01]  /*12f0*/  FMUL R6, R5.reuse, 0.25 ;  /* 0x3e80000005067820 */ /* 0x040fe20000400000 */
[C---:B------:R-:W-:Y:S01]  /*1300*/  FSETP.GEU.AND P3, PT, |R5|.reuse, 1.175494350822287508e-38, PT ;  /* 0x008000000500780b */ /* 0x040fe20003f6e200 */
[----:B------:R-:W0:Y:S01]  /*1310*/  MUFU.RCP R10, R10 ;  /* 0x0000000a000a7308 */ /* 0x000e220000001000 */
[----:B------:R-:W-:Y:S01]  /*1320*/  FSETP.GT.AND P4, PT, |R5|, 8.50705917302346158658e+37, PT ;  /* 0x7e8000000500780b */ /* 0x000fe20003f84200 */
[----:B------:R-:W-:Y:S01]  /*1330*/  @!P2 FMUL R12, R12, 16777216 ;  /* 0x4b8000000c0ca820 */ /* 0x000fe20000400000 */
[----:B------:R-:W-:Y:S01]  /*1340*/  @!P5 FMUL R13, R13, 16777216 ;  /* 0x4b8000000d0dd820 */ /* 0x000fe20000400000 */
[----:B------:R-:W-:Y:S01]  /*1350*/  FSEL R15, R15, R34, P0 ;  /* 0x000000220f0f7208 */ /* 0x000fe20000000000 */
[----:B------:R-:W-:Y:S01]  /*1360*/  IMAD.MOV.U32 R34, RZ, RZ, -0x800000 ;  /* 0xff800000ff227424 */ /* 0x000fe200078e00ff */
[----:B------:R-:W-:Y:S01]  /*1370*/  FSEL R14, R6, R5, P4 ;  /* 0x00000005060e7208 */ /* 0x000fe20002000000 */
[----:B------:R-:W-:Y:S01]  /*1380*/  UMOV UR5, 0xffffffff ;  /* 0xffffffff00057882 */ /* 0x000fe20000000000 */
[----:B------:R-:W1:Y:S01]  /*1390*/  SHFL.BFLY PT, R6, R5, 0x10, 0x1f ;  /* 0x0e001f0005067f89 */ /* 0x000e6200000e0000 */
[----:B------:R-:W2:Y:S01]  /*13a0*/  MUFU.RCP R12, R12 ;  /* 0x0000000c000c7308 */ /* 0x000ea20000001000 */
[----:B------:R-:W-:Y:S01]  /*13b0*/  FSETP.NEU.AND P5, PT, R11, RZ, PT ;  /* 0x000000ff0b00720b */ /* 0x000fe20003fad000 */
[----:B------:R-:W-:Y:S01]  /*13c0*/  @!P2 FMUL R15, R15, 16777216 ;  /* 0x4b8000000f0fa820 */ /* 0x000fe20000400000 */
[----:B------:R-:W-:Y:S01]  /*13d0*/  @!P3 FMUL R14, R14, 16777216 ;  /* 0x4b8000000e0eb820 */ /* 0x000fe20000400000 */
[----:B------:R-:W-:-:S02]  /*13e0*/  FSEL R17, R16, R31, P4 ;  /* 0x0000001f10117208 */ /* 0x000fc40002000000 */
[----:B------:R-:W-:Y:S01]  /*13f0*/  FSETP.NEU.AND P0, PT, R4, RZ, PT ;  /* 0x000000ff0400720b */ /* 0x000fe20003f0d000 */
[----:B0-----:R-:W-:Y:S01]  /*1400*/  FMUL R10, R10, R13 ;  /* 0x0000000d0a0a7220 */ /* 0x001fe20000400000 */
[----:B------:R-:W-:Y:S01]  /*1410*/  FMUL R13, R25, R25 ;  /* 0x00000019190d7220 */ /* 0x000fe20000400000 */
[----:B------:R-:W0:Y:S01]  /*1420*/  MUFU.RCP R14, R14 ;  /* 0x0000000e000e7308 */ /* 0x000e220000001000 */
[----:B------:R-:W-:Y:S01]  /*1430*/  @!P3 FMUL R17, R17, 16777216 ;  /* 0x4b8000001111b820 */ /* 0x000fe20000400000 */
[----:B------:R-:W-:Y:S01]  /*1440*/  FSETP.NEU.AND P2, PT, R5, RZ, PT ;  /* 0x000000ff0500720b */ /* 0x000fe20003f4d000 */
[----:B------:R-:W-:Y:S01]  /*1450*/  FMUL R13, R38, R13 ;  /* 0x0000000d260d7220 */ /* 0x000fe20000400000 */
[----:B------:R-:W-:Y:S01]  /*1460*/  FSEL R10, R10, RZ, P5 ;  /* 0x000000ff0a0a7208 */ /* 0x000fe20002800000 */
[----:B--2---:R-:W-:-:S04]  /*1470*/  FMUL R12, R12, R15 ;  /* 0x0000000f0c0c7220 */ /* 0x004fc80000400000 */
[----:B------:R-:W-:Y:S01]  /*1480*/  FFMA R25, R25, R10, R40 ;  /* 0x0000000a19197223 */ /* 0x000fe20000000028 */
[----:B------:R-:W-:Y:S01]  /*1490*/  FFMA R13, R10, R13, R29 ;  /* 0x0000000d0a0d7223 */ /* 0x000fe2000000001d */
[----:B------:R-:W-:Y:S02]  /*14a0*/  MOV R29, 0x7f800000 ;  /* 0x7f800000001d7802 */ /* 0x000fe40000000f00 */
[--C-:B------:R-:W-:Y:S01]  /*14b0*/  FADD R26, R26, -R25.reuse ;  /* 0x800000191a1a7221 */ /* 0x100fe20000000000 */
[----:B-1----:R-:W-:Y:S01]  /*14c0*/  FADD R10, R5, R6 ;  /* 0x00000006050a7221 */ /* 0x002fe20000000000 */
[----:B------:R-:W-:Y:S01]  /*14d0*/  FSEL R12, R12, RZ, P0 ;  /* 0x000000ff0c0c7208 */ /* 0x000fe20000000000 */
[----:B0-----:R-:W-:Y:S01]  /*14e0*/  FMUL R17, R14, R17 ;  /* 0x000000110e117220 */ /* 0x001fe20000400000 */
[----:B------:R-:W-:Y:S01]  /*14f0*/  FMUL R14, R26, R26 ;  /* 0x0000001a1a0e7220 */ /* 0x000fe20000400000 */
[C---:B------:R-:W-:Y:S01]  /*1500*/  FMUL R15, R10.reuse, 0.25 ;  /* 0x3e8000000a0f7820 */ /* 0x040fe20000400000 */
[----:B------:R-:W-:Y:S01]  /*1510*/  FSETP.GEU.AND P3, PT, |R10|, 1.175494350822287508e-38, PT ;  /* 0x008000000a00780b */ /* 0x000fe20003f6e200 */
[----:B------:R-:W-:Y:S01]  /*1520*/  FFMA R26, R26, R12, R25 ;  /* 0x0000000c1a1a7223 */ /* 0x000fe20000000019 */
[----:B------:R-:W-:Y:S01]  /*1530*/  FSETP.GT.AND P0, PT, |R10|, 8.50705917302346158658e+37, PT ;  /* 0x7e8000000a00780b */ /* 0x000fe20003f04200 */
[----:B------:R-:W-:Y:S01]  /*1540*/  FADD R13, R36, R13 ;  /* 0x0000000d240d7221 */ /* 0x000fe20000000000 */
[----:B------:R-:W-:Y:S01]  /*1550*/  FMUL R14, R11, R14 ;  /* 0x0000000e0b0e7220 */ /* 0x000fe20000400000 */
[----:B------:R-:W-:Y:S01]  /*1560*/  FSEL R17, R17, RZ, P2 ;  /* 0x000000ff11117208 */ /* 0x000fe20001000000 */
[----:B------:R-:W0:Y:S01]  /*1570*/  SHFL.BFLY PT, R19, R10, 0x8, 0x1f ;  /* 0x0d001f000a137f89 */ /* 0x000e2200000e0000 */
[--C-:B------:R-:W-:Y:S01]  /*1580*/  FADD R35, R35, -R26.reuse ;  /* 0x8000001a23237221 */ /* 0x100fe20000000000 */
[----:B------:R-:W-:Y:S01]  /*1590*/  FSEL R15, R15, R10, P0 ;  /* 0x0000000a0f0f7208 */ /* 0x000fe20000000000 */
[----:B------:R-:W-:Y:S01]  /*15a0*/  FFMA R13, R12, R14, R13 ;  /* 0x0000000e0c0d7223 */ /* 0x000fe2000000000d */
[----:B------:R-:W-:Y:S01]  /*15b0*/  FSETP.NEU.AND P2, PT, R10, RZ, PT ;  /* 0x000000ff0a00720b */ /* 0x000fe20003f4d000 */
[C---:B------:R-:W-:Y:S01]  /*15c0*/  FFMA R26, R35.reuse, R17, R26 ;  /* 0x00000011231a7223 */ /* 0x040fe2000000001a */
[----:B------:R-:W-:Y:S01]  /*15d0*/  FMUL R11, R35, R35 ;  /* 0x00000023230b7220 */ /* 0x000fe20000400000 */
[----:B------:R-:W-:Y:S01]  /*15e0*/  @!P3 FMUL R15, R15, 16777216 ;  /* 0x4b8000000f0fb820 */ /* 0x000fe20000400000 */
[----:B------:R-:W-:Y:S01]  /*15f0*/  FADD R32, R32, R13 ;  /* 0x0000000d20207221 */ /* 0x000fe20000000000 */
[----:B------:R-:W-:Y:S01]  /*1600*/  @P0 FMUL R6, R6, 0.25 ;  /* 0x3e80000006060820 */ /* 0x000fe20000400000 */
[----:B------:R-:W-:Y:S01]  /*1610*/  FMUL R11, R4, R11 ;  /* 0x0000000b040b7220 */ /* 0x000fe20000400000 */
[----:B------:R-:W1:Y:S01]  /*1620*/  SHFL.BFLY PT, R13, R26, 0x10, 0x1f ;  /* 0x0e001f001a0d7f89 */ /* 0x000e6200000e0000 */
[----:B------:R-:W-:Y:S01]  /*1630*/  IMAD.MOV.U32 R35, RZ, RZ, 0x7f800000 ;  /* 0x7f800000ff237424 */ /* 0x000fe200078e00ff */
[----:B------:R-:W2:Y:S01]  /*1640*/  MUFU.RCP R15, R15 ;  /* 0x0000000f000f7308 */ /* 0x000ea20000001000 */
[----:B------:R-:W-:Y:S01]  /*1650*/  FFMA R11, R17, R11, R32 ;  /* 0x0000000b110b7223 */ /* 0x000fe20000000020 */
[----:B------:R-:W-:Y:S01]  /*1660*/  @!P3 FMUL R6, R6, 16777216 ;  /* 0x4b8000000606b820 */ /* 0x000fe20000400000 */
[----:B------:R-:W-:-:S02]  /*1670*/  IMAD.MOV.U32 R36, RZ, RZ, 0x7f800000 ;  /* 0x7f800000ff247424 */ /* 0x000fc400078e00ff */
[----:B------:R-:W-:Y:S01]  /*1680*/  IMAD.MOV.U32 R32, RZ, RZ, -0x800000 ;  /* 0xff800000ff207424 */ /* 0x000fe200078e00ff */
[----:B------:R-:W3:Y:S01]  /*1690*/  SHFL.BFLY PT, R4, R11, 0x10, 0x1f ;  /* 0x0e001f000b047f89 */ /* 0x000ee200000e0000 */
[----:B0-----:R-:W-:-:S04]  /*16a0*/  FADD R14, R10, R19 ;  /* 0x000000130a0e7221 */ /* 0x001fc80000000000 */
[C---:B------:R-:W-:Y:S01]  /*16b0*/  FMUL R17, R14.reuse, 0.25 ;  /* 0x3e8000000e117820 */ /* 0x040fe20000400000 */
[----:B--2---:R-:W-:Y:S01]  /*16c0*/  FMUL R6, R15, R6 ;  /* 0x000000060f067220 */ /* 0x004fe20000400000 */
[C---:B------:R-:W-:Y:S01]  /*16d0*/  FSETP.GEU.AND P3, PT, |R14|.reuse, 1.175494350822287508e-38, PT ;  /* 0x008000000e00780b */ /* 0x040fe20003f6e200 */
[----:B------:R-:W0:Y:S01]  /*16e0*/  SHFL.BFLY PT, R21, R14, 0x4, 0x1f ;  /* 0x0c801f000e157f89 */ /* 0x000e2200000e0000 */
[----:B------:R-:W-:Y:S02]  /*16f0*/  FSETP.GT.AND P0, PT, |R14|, 8.50705917302346158658e+37, PT ;  /* 0x7e8000000e00780b */ /* 0x000fe40003f04200 */
[----:B------:R-:W-:Y:S01]  /*1700*/  FSEL R6, R6, RZ, P2 ;  /* 0x000000ff06067208 */ /* 0x000fe20001000000 */
[----:B-1----:R-:W-:Y:S01]  /*1710*/  FADD R13, -R26, R13 ;  /* 0x0000000d1a0d7221 */ /* 0x002fe20000000100 */
[----:B------:R-:W-:Y:S02]  /*1720*/  FSEL R17, R17, R14, P0 ;  /* 0x0000000e11117208 */ /* 0x000fe40000000000 */
[----:B------:R-:W-:Y:S01]  /*1730*/  FSETP.NEU.AND P2, PT, R14, RZ, PT ;  /* 0x000000ff0e00720b */ /* 0x000fe20003f4d000 */
[C---:B------:R-:W-:Y:S01]  /*1740*/  FMUL R12, R13.reuse, R13 ;  /* 0x0000000d0d0c7220 */ /* 0x040fe20000400000 */
[----:B------:R-:W-:Y:S01]  /*1750*/  FFMA R13, R13, R6, R26 ;  /* 0x000000060d0d7223 */ /* 0x000fe2000000001a */
[----:B------:R-:W-:Y:S01]  /*1760*/  LOP3.LUT R26, R0, 0x7, RZ, 0xc0, !PT ;  /* 0x00000007001a7812 */ /* 0x000fe200078ec0ff */
[----:B---3--:R-:W-:Y:S01]  /*1770*/  FADD R11, R11, R4 ;  /* 0x000000040b0b7221 */ /* 0x008fe20000000000 */
[----:B------:R-:W-:Y:S01]  /*1780*/  @!P3 FMUL R17, R17, 16777216 ;  /* 0x4b8000001111b820 */ /* 0x000fe20000400000 */
[----:B------:R-:W-:Y:S01]  /*1790*/  FMUL R12, R5, R12 ;  /* 0x0000000c050c7220 */ /* 0x000fe20000400000 */
[----:B------:R-:W1:Y:S01]  /*17a0*/  SHFL.BFLY PT, R4, R13, 0x8, 0x1f ;  /* 0x0d001f000d047f89 */ /* 0x000e6200000e0000 */
[----:B------:R-:W-:Y:S01]  /*17b0*/  @P0 FMUL R19, R19, 0.25 ;  /* 0x3e80000013130820 */ /* 0x000fe20000400000 */
[----:B------:R2:W3:Y:S01]  /*17c0*/  MUFU.RCP R16, R17 ;  /* 0x0000001100107308 */ /* 0x0004e20000001000 */
[----:B------:R-:W-:-:S02]  /*17d0*/  FFMA R11, R6, R12, R11 ;  /* 0x0000000c060b7223 */ /* 0x000fc4000000000b */
[----:B------:R-:W-:-:S03]  /*17e0*/  @!P3 FMUL R19, R19, 16777216 ;  /* 0x4b8000001313b820 */ /* 0x000fc60000400000 */
[----:B------:R-:W4:Y:S01]  /*17f0*/  SHFL.BFLY PT, R6, R11, 0x8, 0x1f ;  /* 0x0d001f000b067f89 */ /* 0x000f2200000e0000 */
[----:B0-----:R-:W-:-:S04]  /*1800*/  FADD R12, R14, R21 ;  /* 0x000000150e0c7221 */ /* 0x001fc80000000000 */
[C---:B------:R-:W-:Y:S01]  /*1810*/  FMUL R5, R12.reuse, 0.25 ;  /* 0x3e8000000c057820 */ /* 0x040fe20000400000 */
[C---:B------:R-:W-:Y:S01]  /*1820*/  FSETP.GEU.AND P3, PT, |R12|.reuse, 1.175494350822287508e-38, PT ;  /* 0x008000000c00780b */ /* 0x040fe20003f6e200 */
[----:B--2---:R-:W0:Y:S01]  /*1830*/  SHFL.BFLY PT, R17, R12, 0x2, 0x1f ;  /* 0x0c401f000c117f89 */ /* 0x004e2200000e0000 */
[----:B------:R-:W-:Y:S01]  /*1840*/  FSETP.GT.AND P0, PT, |R12|, 8.50705917302346158658e+37, PT ;  /* 0x7e8000000c00780b */ /* 0x000fe20003f04200 */
[----:B---3--:R-:W-:-:S03]  /*1850*/  FMUL R16, R16, R19 ;  /* 0x0000001310107220 */ /* 0x008fc60000400000 */
[----:B------:R-:W-:Y:S02]  /*1860*/  FSEL R15, R5, R12, P0 ;  /* 0x0000000c050f7208 */ /* 0x000fe40000000000 */
[----:B------:R-:W-:Y:S01]  /*1870*/  FSEL R16, R16, RZ, P2 ;  /* 0x000000ff10107208 */ /* 0x000fe20001000000 */
[----:B-1----:R-:W-:Y:S01]  /*1880*/  FADD R4, -R13, R4 ;  /* 0x000000040d047221 */ /* 0x002fe20000000100 */
[----:B------:R-:W-:-:S03]  /*1890*/  FSETP.NEU.AND P2, PT, R12, RZ, PT ;  /* 0x000000ff0c00720b */ /* 0x000fc60003f4d000 */
[----:B------:R-:W-:Y:S01]  /*18a0*/  @!P3 FMUL R15, R15, 16777216 ;  /* 0x4b8000000f0fb820 */ /* 0x000fe20000400000 */
[C---:B------:R-:W-:Y:S01]  /*18b0*/  FMUL R5, R4.reuse, R4 ;  /* 0x0000000404057220 */ /* 0x040fe20000400000 */
[----:B------:R-:W-:Y:S01]  /*18c0*/  FFMA R4, R4, R16, R13 ;  /* 0x0000001004047223 */ /* 0x000fe2000000000d */
[----:B------:R-:W-:Y:S01]  /*18d0*/  @P0 FMUL R21, R21, 0.25 ;  /* 0x3e80000015150820 */ /* 0x000fe20000400000 */
[----:B----4-:R-:W-:Y:S01]  /*18e0*/  FADD R11, R11, R6 ;  /* 0x000000060b0b7221 */ /* 0x010fe20000000000 */
[----:B------:R-:W-:Y:S02]  /*18f0*/  FMUL R5, R10, R5 ;  /* 0x000000050a057220 */ /* 0x000fe40000400000 */
[----:B------:R-:W1:Y:S01]  /*1900*/  SHFL.BFLY PT, R13, R4, 0x4, 0x1f ;  /* 0x0c801f00040d7f89 */ /* 0x000e6200000e0000 */
[----:B------:R2:W3:Y:S01]  /*1910*/  MUFU.RCP R10, R15 ;  /* 0x0000000f000a7308 */ /* 0x0004e20000001000 */
[----:B------:R-:W-:Y:S01]  /*1920*/  @!P3 FMUL R21, R21, 16777216 ;  /* 0x4b8000001515b820 */ /* 0x000fe20000400000 */
[----:B------:R-:W-:Y:S01]  /*1930*/  FFMA R5, R16, R5, R11 ;  /* 0x0000000510057223 */ /* 0x000fe2000000000b */
[----:B0-----:R-:W-:-:S04]  /*1940*/  FADD R16, R12, R17 ;  /* 0x000000110c107221 */ /* 0x001fc80000000000 */
[----:B------:R-:W0:Y:S01]  /*1950*/  SHFL.BFLY PT, R6, R5, 0x4, 0x1f ;  /* 0x0c801f0005067f89 */ /* 0x000e2200000e0000 */
[C---:B------:R-:W-:Y:S01]  /*1960*/  FMUL R11, R16.reuse, 0.25 ;  /* 0x3e800000100b7820 */ /* 0x040fe20000400000 */
[C---:B------:R-:W-:Y:S02]  /*1970*/  FSETP.GEU.AND P3, PT, |R16|.reuse, 1.175494350822287508e-38, PT ;  /* 0x008000001000780b */ /* 0x040fe40003f6e200 */
[----:B------:R-:W-:Y:S01]  /*1980*/  FSETP.GT.AND P0, PT, |R16|, 8.50705917302346158658e+37, PT ;  /* 0x7e8000001000780b */ /* 0x000fe20003f04200 */
[----:B------:R-:W4:Y:S03]  /*1990*/  SHFL.BFLY PT, R19, R16, 0x1, 0x1f ;  /* 0x0c201f0010137f89 */ /* 0x000f2600000e0000 */
[----:B--2---:R-:W-:Y:S01]  /*19a0*/  FSEL R15, R11, R16, P0 ;  /* 0x000000100b0f7208 */ /* 0x004fe20000000000 */
[----:B---3--:R-:W-:-:S05]  /*19b0*/  FMUL R10, R10, R21 ;  /* 0x000000150a0a7220 */ /* 0x008fca0000400000 */
[----:B------:R-:W-:Y:S01]  /*19c0*/  FSEL R10, R10, RZ, P2 ;  /* 0x000000ff0a0a7208 */ /* 0x000fe20001000000 */
[----:B------:R-:W-:Y:S01]  /*19d0*/  @!P3 FMUL R15, R15, 16777216 ;  /* 0x4b8000000f0fb820 */ /* 0x000fe20000400000 */
[----:B-1----:R-:W-:Y:S01]  /*19e0*/  FADD R13, -R4, R13 ;  /* 0x0000000d040d7221 */ /* 0x002fe20000000100 */
[----:B------:R-:W-:Y:S01]  /*19f0*/  @P0 FMUL R17, R17, 0.25 ;  /* 0x3e80000011110820 */ /* 0x000fe20000400000 */
[----:B------:R-:W-:Y:S02]  /*1a00*/  FSETP.NEU.AND P2, PT, R16, RZ, PT ;  /* 0x000000ff1000720b */ /* 0x000fe40003f4d000 */
[C---:B------:R-:W-:Y:S01]  /*1a10*/  FMUL R11, R13.reuse, R13 ;  /* 0x0000000d0d0b7220 */ /* 0x040fe20000400000 */
[----:B------:R-:W-:Y:S01]  /*1a20*/  FFMA R4, R13, R10, R4 ;  /* 0x0000000a0d047223 */ /* 0x000fe20000000004 */
[----:B------:R-:W-:Y:S01]  /*1a30*/  @!P3 FMUL R17, R17, 16777216 ;  /* 0x4b8000001111b820 */ /* 0x000fe20000400000 */
[----:B0-----:R-:W-:Y:S01]  /*1a40*/  FADD R5, R5, R6 ;  /* 0x0000000605057221 */ /* 0x001fe20000000000 */
[----:B------:R-:W-:-:S02]  /*1a50*/  FMUL R11, R14, R11 ;  /* 0x0000000b0e0b7220 */ /* 0x000fc40000400000 */
[----:B------:R-:W0:Y:S01]  /*1a60*/  SHFL.BFLY PT, R13, R4, 0x2, 0x1f ;  /* 0x0c401f00040d7f89 */ /* 0x000e2200000e0000 */
[----:B------:R-:W-:Y:S01]  /*1a70*/  SHF.R.U32.HI R14, RZ, 0x6, R0 ;  /* 0x00000006ff0e7819 */ /* 0x000fe20000011600 */
[----:B------:R-:W-:Y:S01]  /*1a80*/  FFMA R5, R10, R11, R5 ;  /* 0x0000000b0a057223 */ /* 0x000fe20000000005 */
[----:B----4-:R-:W-:Y:S01]  /*1a90*/  FADD R20, R16, R19 ;  /* 0x0000001310147221 */ /* 0x010fe20000000000 */
[----:B------:R1:W2:Y:S01]  /*1aa0*/  MUFU.RCP R10, R15 ;  /* 0x0000000f000a7308 */ /* 0x0002a20000001000 */
[----:B------:R-:W-:Y:S02]  /*1ab0*/  SGXT.U32 R14, R14, 0x3 ;  /* 0x000000030e0e781a */ /* 0x000fe40000000000 */
[----:B------:R-:W3:Y:S01]  /*1ac0*/  SHFL.BFLY PT, R6, R5, 0x2, 0x1f ;  /* 0x0c401f0005067f89 */ /* 0x000ee200000e0000 */
[C---:B------:R-:W-:Y:S01]  /*1ad0*/  FMUL R11, R20.reuse, 0.25 ;  /* 0x3e800000140b7820 */ /* 0x040fe20000400000 */
[C---:B------:R-:W-:Y:S02]  /*1ae0*/  FSETP.GT.AND P0, PT, |R20|.reuse, 8.50705917302346158658e+37, PT ;  /* 0x7e8000001400780b */ /* 0x040fe40003f04200 */
[----:B------:R-:W-:-:S02]  /*1af0*/  FSETP.GEU.AND P3, PT, |R20|, 1.175494350822287508e-38, PT ;  /* 0x008000001400780b */ /* 0x000fc40003f6e200 */
[----:B-1----:R-:W-:Y:S01]  /*1b00*/  FSEL R15, R11, R20, P0 ;  /* 0x000000140b0f7208 */ /* 0x002fe20000000000 */
[----:B--2---:R-:W-:-:S08]  /*1b10*/  FMUL R10, R10, R17 ;  /* 0x000000110a0a7220 */ /* 0x004fd00000400000 */
[----:B------:R-:W-:Y:S01]  /*1b20*/  @P0 FMUL R19, R19, 0.25 ;  /* 0x3e80000013130820 */ /* 0x000fe20000400000 */
[----:B0-----:R-:W-:Y:S01]  /*1b30*/  FADD R13, -R4, R13 ;  /* 0x0000000d040d7221 */ /* 0x001fe20000000100 */
[----:B------:R-:W-:Y:S01]  /*1b40*/  @!P3 FMUL R15, R15, 16777216 ;  /* 0x4b8000000f0fb820 */ /* 0x000fe20000400000 */
[----:B------:R-:W-:Y:S01]  /*1b50*/  FSEL R10, R10, RZ, P2 ;  /* 0x000000ff0a0a7208 */ /* 0x000fe20001000000 */
[----:B------:R-:W-:Y:S01]  /*1b60*/  @!P3 FMUL R19, R19, 16777216 ;  /* 0x4b8000001313b820 */ /* 0x000fe20000400000 */
[C---:B------:R-:W-:Y:S01]  /*1b70*/  FMUL R11, R13.reuse, R13 ;  /* 0x0000000d0d0b7220 */ /* 0x040fe20000400000 */
[----:B------:R-:W-:Y:S02]  /*1b80*/  FSETP.NEU.AND P0, PT, R20, RZ, PT ;  /* 0x000000ff1400720b */ /* 0x000fe40003f0d000 */
[----:B------:R-:W-:Y:S01]  /*1b90*/  FFMA R4, R13, R10, R4 ;  /* 0x0000000a0d047223 */ /* 0x000fe20000000004 */
[----:B---3--:R-:W-:Y:S01]  /*1ba0*/  FADD R5, R5, R6 ;  /* 0x0000000605057221 */ /* 0x008fe20000000000 */
[----:B------:R-:W-:Y:S01]  /*1bb0*/  FMUL R11, R12, R11 ;  /* 0x0000000b0c0b7220 */ /* 0x000fe20000400000 */
[----:B------:R-:W-:-:S02]  /*1bc0*/  LOP3.LUT P2, RZ, R0, 0x1f, RZ, 0xc0, !PT ;  /* 0x0000001f00ff7812 */ /* 0x000fc4000784c0ff */
[----:B------:R-:W0:Y:S01]  /*1bd0*/  SHFL.BFLY PT, R13, R4, 0x1, 0x1f ;  /* 0x0c201f00040d7f89 */ /* 0x000e2200000e0000 */
[----:B------:R-:W-:Y:S01]  /*1be0*/  FFMA R5, R10, R11, R5 ;  /* 0x0000000b0a057223 */ /* 0x000fe20000000005 */
[----:B------:R-:W-:Y:S01]  /*1bf0*/  SHF.R.U32.HI R12, RZ, 0x3, R0 ;  /* 0x00000003ff0c7819 */ /* 0x000fe20000011600 */
[----:B------:R1:W2:Y:S01]  /*1c00*/  MUFU.RCP R10, R15 ;  /* 0x0000000f000a7308 */ /* 0x0002a20000001000 */
[----:B------:R-:W-:Y:S02]  /*1c10*/  ISETP.GE.AND P3, PT, R0, 0x10, PT ;  /* 0x000000100000780c */ /* 0x000fe40003f66270 */
[----:B------:R-:W3:Y:S01]  /*1c20*/  SHFL.BFLY PT, R6, R5, 0x1, 0x1f ;  /* 0x0c201f0005067f89 */ /* 0x000ee200000e0000 */
[----:B-1----:R-:W-:Y:S01]  /*1c30*/  IMAD.SHL.U32 R15, R14, 0x8, RZ ;  /* 0x000000080e0f7824 */ /* 0x002fe200078e00ff */
[----:B--2---:R-:W-:Y:S01]  /*1c40*/  FMUL R10, R10, R19 ;  /* 0x000000130a0a7220 */ /* 0x004fe20000400000 */
[----:B0-----:R-:W-:-:S04]  /*1c50*/  FADD R13, -R4, R13 ;  /* 0x0000000d040d7221 */ /* 0x001fc80000000100 */
[----:B------:R-:W-:Y:S01]  /*1c60*/  FSEL R10, R10, RZ, P0 ;  /* 0x000000ff0a0a7208 */ /* 0x000fe20000000000 */
[----:B------:R-:W-:Y:S01]  /*1c70*/  FMUL R11, R13, R13 ;  /* 0x0000000d0d0b7220 */ /* 0x000fe20000400000 */
[----:B---3--:R-:W-:-:S03]  /*1c80*/  FADD R5, R5, R6 ;  /* 0x0000000605057221 */ /* 0x008fc60000000000 */
[----:B------:R-:W-:Y:S01]  /*1c90*/  FFMA R13, R13, R10, R4 ;  /* 0x0000000a0d0d7223 */ /* 0x000fe20000000004 */
[----:B------:R-:W-:Y:S01]  /*1ca0*/  FMUL R11, R16, R11 ;  /* 0x0000000b100b7220 */ /* 0x000fe20000400000 */
[----:B------:R-:W-:Y:S02]  /*1cb0*/  LOP3.LUT R16, R15, 0x4, R12, 0xf8, !PT ;  /* 0x000000040f107812 */ /* 0x000fe400078ef80c */
[----:B------:R-:W-:Y:S01]  /*1cc0*/  LOP3.LUT R12, R0, 0x1, RZ, 0xc0, !PT ;  /* 0x00000001000c7812 */ /* 0x000fe200078ec0ff */
[----:B------:R-:W-:Y:S02]  /*1cd0*/  FFMA R5, R10, R11, R5 ;  /* 0x0000000b0a057223 */ /* 0x000fe40000000005 */
[----:B------:R-:W-:Y:S04]  /*1ce0*/  @!P2 STS [R16+0x80], R20 ;  /* 0x000080141000a388 */ /* 0x000fe80000000800 */
[----:B------:R-:W-:Y:S04]  /*1cf0*/  @!P2 STS [R16], R13 ;  /* 0x0000000d1000a388 */ /* 0x000fe80000000800 */
[----:B------:R-:W-:Y:S04]  /*1d00*/  @!P2 STS [R16+0x40], R5 ;  /* 0x000040051000a388 */ /* 0x000fe80000000800 */
[----:B------:R-:W-:Y:S06]  /*1d10*/  BAR.SYNC.DEFER_BLOCKING 0x0 ;  /* 0x0000000000007b1d */ /* 0x000fec0000010000 */
[----:B------:R-:W0:Y:S04]  /*1d20*/  @!P3 LDS R9, [R0.X4+0x80] ;  /* 0x000080000009b984 */ /* 0x000e280000004800 */
[----:B------:R-:W1:Y:S04]  /*1d30*/  @!P3 LDS R8, [R0.X4] ;  /* 0x000000000008b984 */ /* 0x000e680000004800 */
[----:B------:R-:W-:Y:S04]  /*1d40*/  @!P3 LDS R7, [R0.X4+0x40] ;  /* 0x000040000007b984 */ /* 0x000fe80000004800 */
[----:B0-----:R-:W0:Y:S04]  /*1d50*/  SHFL.BFLY PT, R6, R9, 0x1, 0x1f ;  /* 0x0c201f0009067f89 */ /* 0x001e2800000e0000 */
[----:B-1----:R-:W1:Y:S01]  /*1d60*/  SHFL.BFLY PT, R5, R8, 0x1, 0x1f ;  /* 0x0c201f0008057f89 */ /* 0x002e6200000e0000 */
[----:B0-----:R-:W-:-:S04]  /*1d70*/  FADD R11, R9, R6 ;  /* 0x00000006090b7221 */ /* 0x001fc80000000000 */
[C---:B------:R-:W-:Y:S01]  /*1d80*/  FMUL R4, R11.reuse, 0.25 ;  /* 0x3e8000000b047820 */ /* 0x040fe20000400000 */
[C---:B------:R-:W-:Y:S01]  /*1d90*/  FSETP.GEU.AND P4, PT, |R11|.reuse, 1.175494350822287508e-38, PT ;  /* 0x008000000b00780b */ /* 0x040fe20003f8e200 */
[----:B-1----:R-:W-:Y:S01]  /*1da0*/  FADD R5, -R8, R5 ;  /* 0x0000000508057221 */ /* 0x002fe20000000100 */
[----:B------:R-:W-:-:S04]  /*1db0*/  FSETP.GT.AND P0, PT, |R11|, 8.50705917302346158658e+37, PT ;  /* 0x7e8000000b00780b */ /* 0x000fc80003f04200 */
[----:B------:R-:W-:Y:S02]  /*1dc0*/  FSEL R10, R4, R11, P0 ;  /* 0x0000000b040a7208 */ /* 0x000fe40000000000 */
[----:B------:R-:W0:Y:S05]  /*1dd0*/  SHFL.BFLY PT, R4, R7, 0x1, 0x1f ;  /* 0x0c201f0007047f89 */ /* 0x000e2a00000e0000 */
[----:B------:R-:W-:Y:S02]  /*1de0*/  @!P4 FMUL R10, R10, 16777216 ;  /* 0x4b8000000a0ac820 */ /* 0x000fe40000400000 */
[----:B------:R-:W-:Y:S01]  /*1df0*/  @P0 FMUL R6, R6, 0.25 ;  /* 0x3e80000006060820 */ /* 0x000fe20000400000 */
[----:B------:R-:W-:Y:S01]  /*1e00*/  ISETP.NE.U32.AND P0, PT, R12, 0x1, PT ;  /* 0x000000010c00780c */ /* 0x000fe20003f05070 */
[----:B------:R-:W1:Y:S02]  /*1e10*/  MUFU.RCP R13, R10 ;  /* 0x0000000a000d7308 */ /* 0x000e640000001000 */
[----:B------:R-:W-:Y:S01]  /*1e20*/  @!P4 FMUL R6, R6, 16777216 ;  /* 0x4b8000000606c820 */ /* 0x000fe20000400000 */
[----:B------:R-:W-:-:S02]  /*1e30*/  FSETP.NEU.AND P4, PT, R11, RZ, PT ;  /* 0x000000ff0b00720b */ /* 0x000fc40003f8d000 */
[----:B------:R-:W-:Y:S01]  /*1e40*/  ISETP.LT.AND P0, PT, R0, 0x10, P0 ;  /* 0x000000100000780c */ /* 0x000fe20000701270 */
[----:B0-----:R-:W-:Y:S01]  /*1e50*/  FADD R4, R7, R4 ;  /* 0x0000000407047221 */ /* 0x001fe20000000000 */
[----:B-1----:R-:W-:Y:S01]  /*1e60*/  FMUL R13, R13, R6 ;  /* 0x000000060d0d7220 */ /* 0x002fe20000400000 */
[----:B------:R-:W-:-:S10]  /*1e70*/  FMUL R6, R5, R5 ;  /* 0x0000000505067220 */ /* 0x000fd40000400000 */
[----:B------:R-:W-:Y:S01]  /*1e80*/  @P0 STS [R0.X4+0x80], R11 ;  /* 0x0000800b00000388 */ /* 0x000fe20000004800 */
[----:B------:R-:W-:Y:S01]  /*1e90*/  IMAD.MOV.U32 R7, RZ, RZ, 0x39aaaaab ;  /* 0x39aaaaabff077424 */ /* 0x000fe200078e00ff */
[----:B------:R-:W-:Y:S01]  /*1ea0*/  FSEL R13, R13, RZ, P4 ;  /* 0x000000ff0d0d7208 */ /* 0x000fe20002000000 */
[----:B------:R-:W-:Y:S01]  /*1eb0*/  FMUL R6, R9, R6 ;  /* 0x0000000609067220 */ /* 0x000fe20000400000 */
[----:B------:R-:W-:-:S03]  /*1ec0*/  IADD3 R2, P4, R2, 0x9000, RZ ;  /* 0x0000900002027810 */ /* 0x000fc60007f9e0ff */
[----:B------:R-:W-:Y:S01]  /*1ed0*/  FFMA R5, R5, R13, R8 ;  /* 0x0000000d05057223 */ /* 0x000fe20000000008 */
[----:B------:R-:W-:Y:S01]  /*1ee0*/  FFMA R13, R13, R6, R4 ;  /* 0x000000060d0d7223 */ /* 0x000fe20000000004 */
[----:B------:R-:W-:Y:S01]  /*1ef0*/  IMAD.X R3, RZ, RZ, R3, P4 ;  /* 0x000000ffff037224 */ /* 0x000fe200020e0603 */
[----:B------:R-:W-:Y:S02]  /*1f00*/  IADD3 R12, P4, R22, 0x4800, RZ ;  /* 0x00004800160c7810 */ /* 0x000fe40007f9e0ff */
[----:B------:R0:W-:Y:S04]  /*1f10*/  @P0 STS [R0.X4], R5 ;  /* 0x0000000500000388 */ /* 0x0001e80000004800 */
[----:B------:R1:W-:Y:S04]  /*1f20*/  @P0 STS [R0.X4+0x40], R13 ;  /* 0x0000400d00000388 */ /* 0x0003e80000004800 */
[----:B------:R-:W-:Y:S01]  /*1f30*/  BAR.SYNC.DEFER_BLOCKING 0x0 ;  /* 0x0000000000007b1d */ /* 0x000fe20000010000 */
[----:B0-----:R-:W-:Y:S01]  /*1f40*/  IMAD.U32 R5, RZ, RZ, UR6 ;  /* 0x00000006ff057e24 */ /* 0x001fe2000f8e00ff */
[----:B-1----:R-:W-:-:S04]  /*1f50*/  IADD3.X R13, RZ, R23, RZ, P4, !PT ;  /* 0x00000017ff0d7210 */ /* 0x002fc800027fe4ff */
[----:B------:R-:W-:Y:S01]  /*1f60*/  LOP3.LUT R28, R5, 0x7, R0, 0xf8, !PT ;  /* 0x00000007051c7812 */ /* 0x000fe200078ef800 */
[----:B------:R-:W0:Y:S04]  /*1f70*/  LDS R4, [R14.X8+0x40] ;  /* 0x000040000e047984 */ /* 0x000e280000008800 */
[----:B------:R1:W2:Y:S01]  /*1f80*/  LDS R17, [R14.X8] ;  /* 0x000000000e117984 */ /* 0x0002a20000008800 */
[----:B0-----:R-:W-:-:S04]  /*1f90*/  FFMA R4, R4, R7, 9.9999999747524270788e-07 ;  /* 0x358637bd04047423 */ /* 0x001fc80000000007 */
[----:B--2---:R1:W0:Y:S03]  /*1fa0*/  MUFU.RSQ R31, R4 ;  /* 0x00000004001f7308 */ /* 0x0042260000001400 */
.L_x_1:
[----:B------:R-:W-:Y:S01]  /*1fb0*/  IMAD.U32 R9, RZ, RZ, UR4 ;  /* 0x00000004ff097e24 */ /* 0x000fe2000f8e00ff */
[----:B------:R-:W2:Y:S01]  /*1fc0*/  LDG.E.EL.64 R24, [R12.64+0x1800] ;  /* 0x001800080c187981 */ /* 0x000ea2000c2e1b00 */
[----:B------:R-:W-:-:S03]  /*1fd0*/  IMAD.MOV.U32 R19, RZ, RZ, 0x2 ;  /* 0x00000002ff137424 */ /* 0x000fc600078e00ff */
[----:B0-----:R-:W-:Y:S01]  /*1fe0*/  IADD3 R38, R18, 0x100, R9 ;  /* 0x0000010012267810 */ /* 0x001fe20007ffe009 */
[----:B------:R-:W-:Y:S01]  /*1ff0*/  CS2R R20, SRZ ;  /* 0x0000000000147805 */ /* 0x000fe2000001ff00 */
[----:B-1----:R-:W3:Y:S03]  /*2000*/  LDG.E.EL.128 R4, [R2.64+0x3000] ;  /* 0x0030000802047981 */ /* 0x002ee6000c2e1d00 */
[----:B------:R-:W-:Y:S01]  /*2010*/  IMAD.WIDE R40, R38, R19, c[0x0][0x1a0] ;  /* 0x0000680026287625 */ /* 0x000fe200078e0213 */
[----:B------:R-:W4:Y:S04]  /*2020*/  LDG.E.EL.64 R22, [R12.64] ;  /* 0x000000080c167981 */ /* 0x000f28000c2e1b00 */
[----:B------:R-:W5:Y:S04]  /*2030*/  @!P1 LDG.E.EF.64 R20, [R40.64] ;  /* 0x0000000828149981 */ /* 0x000f68000c0e1b00 */
[----:B------:R-:W5:Y:S01]  /*2040*/  LDG.E.EL.128 R8, [R2.64] ;  /* 0x0000000802087981 */ /* 0x000f62000c2e1d00 */
[----:B------:R-:W-:Y:S01]  /*2050*/  FSETP.NAN.AND P4, PT, R29, R29, PT ;  /* 0x0000001d1d00720b */ /* 0x000fe20003f88000 */
[----:B------:R-:W-:-:S04]  /*2060*/  UIADD3 UR4, UP0, UR4, 0x100, URZ ;  /* 0x0000010004047890 */ /* 0x000fc8000ff1e03f */
[----:B------:R-:W-:Y:S02]  /*2070*/  UIADD3.X UR5, URZ, UR5, URZ, UP0, !UPT ;  /* 0x000000053f057290 */ /* 0x000fe400087fe43f */
[----:B------:R-:W-:-:S04]  /*2080*/  UISETP.GE.U32.AND UP0, UPT, UR4, 0xb00, UPT ;  /* 0x00000b000400788c */ /* 0x000fc8000bf06070 */
[----:B------:R-:W-:Y:S01]  /*2090*/  UISETP.GE.U32.AND.EX UP0, UPT, UR5, URZ, UPT, UP0 ;  /* 0x0000003f0500728c */ /* 0x000fe2000bf06100 */
[C---:B--2---:R-:W-:Y:S01]  /*20a0*/  PRMT R37, R24.reuse, 0x7632, R37 ;  /* 0x0000763218257816 */ /* 0x044fe20000000025 */
[----:B------:R-:W-:Y:S01]  /*20b0*/  IMAD.U32 R39, R24, 0x10000, RZ ;  /* 0x0001000018277824 */ /* 0x000fe200078e00ff */
[C---:B------:R-:W-:Y:S01]  /*20c0*/  PRMT R42, R25.reuse, 0x7632, R42 ;  /* 0x00007632192a7816 */ /* 0x040fe2000000002a */
[----:B------:R-:W-:Y:S02]  /*20d0*/  IMAD.U32 R25, R25, 0x10000, RZ ;  /* 0x0001000019197824 */ /* 0x000fe400078e00ff */
[----:B------:R-:W-:Y:S01]  /*20e0*/  IMAD.U32 R24, R37, 0x10000, RZ ;  /* 0x0001000025187824 */ /* 0x000fe200078e00ff */
[----:B---3--:R-:W-:Y:S01]  /*20f0*/  FADD R39, R4, R39 ;  /* 0x0000002704277221 */ /* 0x008fe20000000000 */
[----:B------:R-:W-:Y:S02]  /*2100*/  FADD R25, R6, R25 ;  /* 0x0000001906197221 */ /* 0x000fe40000000000 */
[----:B------:R-:W-:Y:S01]  /*2110*/  FADD R24, R5, R24 ;  /* 0x0000001805187221 */ /* 0x000fe20000000000 */
[----:B----4-:R-:W-:Y:S01]  /*2120*/  IMAD.U32 R5, R22, 0x10000, RZ ;  /* 0x0001000016057824 */ /* 0x010fe200078e00ff */
[----:B------:R-:W-:Y:S01]  /*2130*/  PRMT R4, R23, 0x7632, R4 ;  /* 0x0000763217047816 */ /* 0x000fe20000000004 */
[----:B-----5:R-:W-:-:S02]  /*2140*/  IMAD.U32 R6, R21, 0x10000, RZ ;  /* 0x0001000015067824 */ /* 0x020fc400078e00ff */
[----:B------:R-:W-:Y:S01]  /*2150*/  IMAD.U32 R23, R23, 0x10000, RZ ;  /* 0x0001000017177824 */ /* 0x000fe200078e00ff */
[----:B------:R-:W-:Y:S01]  /*2160*/  FADD R5, R8, R5 ;  /* 0x0000000508057221 */ /* 0x000fe20000000000 */
[----:B------:R-:W-:Y:S01]  /*2170*/  IMAD.U32 R8, R4, 0x10000, RZ ;  /* 0x0001000004087824 */ /* 0x000fe200078e00ff */
[C---:B------:R-:W-:Y:S01]  /*2180*/  SHF.L.U32 R4, R20.reuse, 0x10, RZ ;  /* 0x0000001014047819 */ /* 0x040fe200000006ff */
[----:B------:R-:W-:Y:S01]  /*2190*/  FADD R6, -R17, R6 ;  /* 0x0000000611067221 */ /* 0x000fe20000000100 */
[----:B------:R-:W-:Y:S01]  /*21a0*/  PRMT R20, R20, 0x7632, R20 ;  /* 0x0000763214147816 */ /* 0x000fe20000000014 */
[----:B------:R-:W-:Y:S01]  /*21b0*/  FADD R23, R10, R23 ;  /* 0x000000170a177221 */ /* 0x000fe20000000000 */
[----:B------:R-:W-:Y:S01]  /*21c0*/  FADD R25, R25, 1 ;  /* 0x3f80000019197421 */ /* 0x000fe20000000000 */
[----:B0-----:R-:W-:Y:S01]  /*21d0*/  FMUL R6, R31, R6 ;  /* 0x000000061f067220 */ /* 0x001fe20000400000 */
[----:B------:R-:W-:Y:S01]  /*21e0*/  PRMT R22, R22, 0x7632, R22 ;  /* 0x0000763216167816 */ /* 0x000fe20000000016 */
[----:B------:R-:W-:Y:S01]  /*21f0*/  FADD R4, -R17, R4 ;  /* 0x0000000411047221 */ /* 0x000fe20000000100 */
[----:B------:R-:W-:Y:S01]  /*2200*/  IMAD.U32 R20, R20, 0x10000, RZ ;  /* 0x0001000014147824 */ /* 0x000fe200078e00ff */
[----:B------:R-:W-:Y:S01]  /*2210*/  PRMT R21, R21, 0x7632, R21 ;  /* 0x0000763215157816 */ /* 0x000fe20000000015 */
[----:B------:R-:W-:Y:S01]  /*2220*/  FFMA R23, R6, R25, R23 ;  /* 0x0000001906177223 */ /* 0x000fe20000000017 */
[----:B------:R-:W-:Y:S01]  /*2230*/  FADD R39, R39, 1 ;  /* 0x3f80000027277421 */ /* 0x000fe20000000000 */
[----:B------:R-:W-:Y:S01]  /*2240*/  FMUL R4, R31, R4 ;  /* 0x000000041f047220 */ /* 0x000fe20000400000 */
[----:B------:R-:W-:Y:S01]  /*2250*/  SHF.L.U32 R42, R42, 0x10, RZ ;  /* 0x000000102a2a7819 */ /* 0x000fe200000006ff */
[----:B------:R-:W-:Y:S01]  /*2260*/  IMAD.U32 R22, R22, 0x10000, RZ ;  /* 0x0001000016167824 */ /* 0x000fe200078e00ff */
[----:B------:R-:W-:Y:S01]  /*2270*/  FADD R20, -R17, R20 ;  /* 0x0000001411147221 */ /* 0x000fe20000000100 */
[----:B------:R-:W-:Y:S01]  /*2280*/  IMAD.U32 R6, R21, 0x10000, RZ ;  /* 0x0001000015067824 */ /* 0x000fe200078e00ff */
[----:B------:R-:W-:Y:S01]  /*2290*/  FFMA R4, R4, R39, R5 ;  /* 0x0000002704047223 */ /* 0x000fe20000000005 */
[-C--:B------:R-:W-:Y:S01]  /*22a0*/  FSETP.GEU.AND P5, PT, R29, R23.reuse, PT ;  /* 0x000000171d00720b */ /* 0x080fe20003fae000 */
[----:B------:R-:W-:Y:S01]  /*22b0*/  FADD R9, R9, R22 ;  /* 0x0000001609097221 */ /* 0x000fe20000000000 */
[----:B------:R-:W-:Y:S01]  /*22c0*/  FADD R5, R24, 1 ;  /* 0x3f80000018057421 */ /* 0x000fe20000000000 */
[----:B------:R-:W-:Y:S01]  /*22d0*/  FMUL R20, R31, R20 ;  /* 0x000000141f147220 */ /* 0x000fe20000400000 */
[----:B------:R-:W-:Y:S01]  /*22e0*/  FADD R7, R7, R42 ;  /* 0x0000002a07077221 */ /* 0x000fe20000000000 */
[----:B------:R-:W-:Y:S01]  /*22f0*/  FADD R6, -R17, R6 ;  /* 0x0000000611067221 */ /* 0x000fe20000000100 */
[----:B------:R-:W-:Y:S01]  /*2300*/  FADD R11, R11, R8 ;  /* 0x000000080b0b7221 */ /* 0x000fe20000000000 */
[----:B------:R-:W-:Y:S01]  /*2310*/  FSEL R8, R29, R23, !P5 ;  /* 0x000000171d087208 */ /* 0x000fe20006800000 */
[----:B------:R-:W-:Y:S01]  /*2320*/  FFMA R5, R20, R5, R9 ;  /* 0x0000000514057223 */ /* 0x000fe20000000009 */
[----:B------:R-:W-:Y:S01]  /*2330*/  FSETP.GT.AND P6, PT, R30, R23, PT ;  /* 0x000000171e00720b */ /* 0x000fe20003fc4000 */
[----:B------:R-:W-:Y:S01]  /*2340*/  FADD R9, R7, 1 ;  /* 0x3f80000007097421 */ /* 0x000fe20000000000 */
[----:B------:R-:W-:Y:S01]  /*2350*/  FSETP.GEU.AND P5, PT, R36, R4, PT ;  /* 0x000000042400720b */ /* 0x000fe20003fae000 */
[----:B------:R-:W-:Y:S01]  /*2360*/  FMUL R6, R31, R6 ;  /* 0x000000061f067220 */ /* 0x000fe20000400000 */
[----:B------:R-:W-:-:S02]  /*2370*/  @!P1 FSEL R29, R29, R8, P4 ;  /* 0x000000081d1d9208 */ /* 0x000fc40002000000 */
[----:B------:R-:W-:Y:S01]  /*2380*/  FSETP.NAN.AND P4, PT, R30, R30, PT ;  /* 0x0000001e1e00720b */ /* 0x000fe20003f88000 */
[----:B------:R-:W-:Y:S01]  /*2390*/  FFMA R6, R6, R9, R11 ;  /* 0x0000000906067223 */ /* 0x000fe2000000000b */
[----:B------:R-:W-:Y:S02]  /*23a0*/  FSEL R21, R30, R23, P6 ;  /* 0x000000171e157208 */ /* 0x000fe40003000000 */
[C---:B------:R-:W-:Y:S02]  /*23b0*/  FSEL R7, R36.reuse, R4, !P5 ;  /* 0x0000000424077208 */ /* 0x040fe40006800000 */
[----:B------:R-:W-:Y:S02]  /*23c0*/  FSETP.NAN.AND P6, PT, R36, R36, PT ;  /* 0x000000242400720b */ /* 0x000fe40003fc8000 */
[----:B------:R-:W-:Y:S02]  /*23d0*/  FSETP.GT.AND P5, PT, R27, R4, PT ;  /* 0x000000041b00720b */ /* 0x000fe40003fa4000 */
[----:B------:R-:W-:-:S02]  /*23e0*/  @!P1 FSEL R30, R30, R21, P4 ;  /* 0x000000151e1e9208 */ /* 0x000fc40002000000 */
[-C--:B------:R-:W-:Y:S02]  /*23f0*/  F2FP.BF16.PACK_AB R22, R5, R4.reuse ;  /* 0x000000040516723e */ /* 0x080fe400000010ff */
[----:B------:R-:W-:Y:S02]  /*2400*/  @!P1 FSEL R36, R36, R7, P6 ;  /* 0x0000000724249208 */ /* 0x000fe40003000000 */
[C---:B------:R-:W-:Y:S02]  /*2410*/  FSETP.NAN.AND P4, PT, R27.reuse, R27, PT ;  /* 0x0000001b1b00720b */ /* 0x040fe40003f88000 */
[----:B------:R-:W-:Y:S02]  /*2420*/  FSEL R4, R27, R4, P5 ;  /* 0x000000041b047208 */ /* 0x000fe40002800000 */
[----:B------:R-:W-:Y:S02]  /*2430*/  FSETP.GEU.AND P6, PT, R35, R6, PT ;  /* 0x000000062300720b */ /* 0x000fe40003fce000 */
[----:B------:R-:W-:-:S02]  /*2440*/  @!P1 FSEL R27, R27, R4, P4 ;  /* 0x000000041b1b9208 */ /* 0x000fc40002000000 */
[C---:B------:R-:W-:Y:S02]  /*2450*/  FSEL R4, R35.reuse, R6, !P6 ;  /* 0x0000000623047208 */ /* 0x040fe40007000000 */
[----:B------:R-:W-:-:S04]  /*2460*/  FSETP.NAN.AND P4, PT, R35, R35, PT ;  /* 0x000000232300720b */ /* 0x000fc80003f88000 */
[----:B------:R-:W-:Y:S02]  /*2470*/  @!P1 FSEL R35, R35, R4, P4 ;  /* 0x0000000423239208 */ /* 0x000fe40002000000 */
[CC--:B------:R-:W-:Y:S02]  /*2480*/  FSETP.GEU.AND P4, PT, R33.reuse, R5.reuse, PT ;  /* 0x000000052100720b */ /* 0x0c0fe40003f8e000 */
[CC--:B------:R-:W-:Y:S02]  /*2490*/  FSETP.GT.AND P5, PT, R34.reuse, R6.reuse, PT ;  /* 0x000000062200720b */ /* 0x0c0fe40003fa4000 */
[C---:B------:R-:W-:Y:S02]  /*24a0*/  FSEL R4, R33.reuse, R5, !P4 ;  /* 0x0000000521047208 */ /* 0x040fe40006000000 */
[----:B------:R-:W-:Y:S02]  /*24b0*/  FSETP.NAN.AND P6, PT, R33, R33, PT ;  /* 0x000000212100720b */ /* 0x000fe40003fc8000 */
[----:B------:R-:W-:-:S02]  /*24c0*/  FSEL R7, R34, R6, P5 ;  /* 0x0000000622077208 */ /* 0x000fc40002800000 */
[----:B------:R-:W-:Y:S02]  /*24d0*/  @!P1 FSEL R33, R33, R4, P6 ;  /* 0x0000000421219208 */ /* 0x000fe40003000000 */
[C---:B------:R-:W-:Y:S02]  /*24e0*/  FSETP.NAN.AND P5, PT, R34.reuse, R34, PT ;  /* 0x000000222200720b */ /* 0x040fe40003fa8000 */
[----:B------:R-:W-:Y:S02]  /*24f0*/  PLOP3.LUT P6, PT, PT, PT, UP0, 0x40, 0x0 ;  /* 0x000000000000781c */ /* 0x000fe40003fce808 */
[----:B------:R-:W-:Y:S02]  /*2500*/  @!P1 FSEL R34, R34, R7, P5 ;  /* 0x0000000722229208 */ /* 0x000fe40002800000 */
[----:B------:R-:W-:Y:S02]  /*2510*/  IADD3 R12, P5, R12, 0x200, RZ ;  /* 0x000002000c0c7810 */ /* 0x000fe40007fbe0ff */
[----:B------:R-:W-:Y:S01]  /*2520*/  FSETP.GT.AND P4, PT, R32, R5, PT ;  /* 0x000000052000720b */ /* 0x000fe20003f84000 */
[----:B------:R-:W-:Y:S01]  /*2530*/  IMAD.WIDE R38, R38, R19, c[0x0][0x1a8] ;  /* 0x00006a0026267625 */ /* 0x000fe200078e0213 */
[----:B------:R-:W-:-:S02]  /*2540*/  F2FP.BF16.PACK_AB R23, R6, R23 ;  /* 0x000000170617723e */ /* 0x000fc400000010ff */
[----:B------:R-:W-:Y:S01]  /*2550*/  FSEL R5, R32, R5, P4 ;  /* 0x0000000520057208 */ /* 0x000fe20002000000 */
[----:B------:R-:W-:Y:S01]  /*2560*/  IMAD.X R13, RZ, RZ, R13, P5 ;  /* 0x000000ffff0d7224 */ /* 0x000fe200028e060d */
[----:B------:R-:W-:Y:S01]  /*2570*/  IADD3 R2, P4, R2, 0x400, RZ ;  /* 0x0000040002027810 */ /* 0x000fe20007f9e0ff */
[----:B------:R0:W-:Y:S01]  /*2580*/  @!P1 STG.E.64 [R38.64], R22 ;  /* 0x0000001626009986 */ /* 0x0001e2000c101b08 */
[----:B------:R-:W-:-:S03]  /*2590*/  FSETP.NAN.AND P5, PT, R32, R32, PT ;  /* 0x000000202000720b */ /* 0x000fc60003fa8000 */
[----:B------:R-:W-:Y:S01]  /*25a0*/  IMAD.X R3, RZ, RZ, R3, P4 ;  /* 0x000000ffff037224 */ /* 0x000fe200020e0603 */
[----:B------:R-:W-:Y:S01]  /*25b0*/  @!P1 FSEL R32, R32, R5, P5 ;  /* 0x0000000520209208 */ /* 0x000fe20002800000 */
[----:B------:R-:W-:Y:S05]  /*25c0*/  @P6 BRA `(.L_x_1) ;  /* 0xfffff9e000006947 */ /* 0x000fea000383ffff */
[----:B------:R-:W-:Y:S01]  /*25d0*/  BAR.SYNC.DEFER_BLOCKING 0x0 ;  /* 0x0000000000007b1d */ /* 0x000fe20000010000 */
[----:B------:R-:W-:Y:S01]  /*25e0*/  FSETP.NAN.AND P4, PT, R36, R36, PT ;  /* 0x000000242400720b */ /* 0x000fe20003f88000 */
[----:B------:R-:W-:Y:S01]  /*25f0*/  IMAD R15, R14, -0x4, R15 ;  /* 0xfffffffc0e0f7824 */ /* 0x000fe200078e020f */
[CC--:B------:R-:W-:Y:S02]  /*2600*/  FSETP.GEU.AND P5, PT, R36.reuse, R33.reuse, PT ;  /* 0x000000212400720b */ /* 0x0c0fe40003fae000 */
[C---:B------:R-:W-:Y:S01]  /*2610*/  FSEL R33, R36.reuse, R33, P4 ;  /* 0x0000002124217208 */ /* 0x040fe20002000000 */
[----:B------:R-:W-:Y:S02]  /*2620*/  UMOV UR4, 0xffffff00 ;  /* 0xffffff0000047882 */ /* 0x000fe40000000000 */
[----:B------:R-:W-:Y:S01]  /*2630*/  UMOV UR5, 0xffffffff ;  /* 0xffffffff00057882 */ /* 0x000fe20000000000 */
[----:B------:R-:W-:-:S04]  /*2640*/  FSEL R36, R36, R33, !P5 ;  /* 0x0000002124247208 */ /* 0x000fc80006800000 */
[C---:B------:R-:W-:Y:S02]  /*2650*/  FSETP.GEU.AND P5, PT, R36.reuse, R29, PT ;  /* 0x0000001d2400720b */ /* 0x040fe40003fae000 */
[----:B------:R-:W-:-:S11]  /*2660*/  FSETP.NAN.AND P4, PT, R36, R36, PT ;  /* 0x000000242400720b */ /* 0x000fd60003f88000 */
[----:B------:R-:W-:-:S04]  /*2670*/  @P5 FSEL R36, R36, R29, P4 ;  /* 0x0000001d24245208 */ /* 0x000fc80002000000 */
[C---:B------:R-:W-:Y:S02]  /*2680*/  FSETP.GEU.AND P5, PT, R36.reuse, R35, PT ;  /* 0x000000232400720b */ /* 0x040fe40003fae000 */
[----:B------:R-:W-:-:S11]  /*2690*/  FSETP.NAN.AND P4, PT, R36, R36, PT ;  /* 0x000000242400720b */ /* 0x000fd60003f88000 */
[----:B------:R-:W-:-:S04]  /*26a0*/  @P5 FSEL R36, R36, R35, P4 ;  /* 0x0000002324245208 */ /* 0x000fc80002000000 */
[C---:B------:R-:W-:Y:S01]  /*26b0*/  FSETP.NAN.AND P4, PT, R36.reuse, R36, PT ;  /* 0x000000242400720b */ /* 0x040fe20003f88000 */
[----:B------:R-:W1:Y:S02]  /*26c0*/  SHFL.BFLY PT, R3, R36, 0x10, 0x1f ;  /* 0x0e001f0024037f89 */ /* 0x000e6400000e0000 */
[----:B-1----:R-:W-:-:S10]  /*26d0*/  FSETP.GEU.AND P5, PT, R36, R3, PT ;  /* 0x000000032400720b */ /* 0x002fd40003fae000 */
[----:B------:R-:W-:-:S04]  /*26e0*/  @!P4 FSEL R36, R36, R3, !P5 ;  /* 0x000000032424c208 */ /* 0x000fc80006800000 */
[C---:B------:R-:W-:Y:S01]  /*26f0*/  FSETP.NAN.AND P4, PT, R36.reuse, R36, PT ;  /* 0x000000242400720b */ /* 0x040fe20003f88000 */
[----:B------:R-:W1:Y:S02]  /*2700*/  SHFL.BFLY PT, R3, R36, 0x8, 0x1f ;  /* 0x0d001f0024037f89 */ /* 0x000e6400000e0000 */
[----:B-1----:R-:W-:-:S13]  /*2710*/  FSETP.GEU.AND P5, PT, R36, R3, PT ;  /* 0x000000032400720b */ /* 0x002fda0003fae000 */
[----:B------:R-:W-:Y:S02]  /*2720*/  @P5 FSEL R36, R36, R3, P4 ;  /* 0x0000000324245208 */ /* 0x000fe40002000000 */
[C---:B------:R-:W-:Y:S02]  /*2730*/  FSETP.NAN.AND P5, PT, R27.reuse, R27, PT ;  /* 0x0000001b1b00720b */ /* 0x040fe40003fa8000 */
[CC--:B------:R-:W-:Y:S01]  /*2740*/  FSETP.GT.AND P4, PT, R27.reuse, R32.reuse, PT ;  /* 0x000000201b00720b */ /* 0x0c0fe20003f84000 */
[----:B------:R-:W1:Y:S01]  /*2750*/  SHFL.BFLY PT, R3, R36, 0x4, 0x1f ;  /* 0x0c801f0024037f89 */ /* 0x000e6200000e0000 */
[----:B------:R-:W-:-:S04]  /*2760*/  FSEL R32, R27, R32, P5 ;  /* 0x000000201b207208 */ /* 0x000fc80002800000 */
[----:B------:R-:W-:-:S04]  /*2770*/  FSEL R27, R27, R32, P4 ;  /* 0x000000201b1b7208 */ /* 0x000fc80002000000 */
[C---:B------:R-:W-:Y:S02]  /*2780*/  FSETP.GT.AND P5, PT, R27.reuse, R30, PT ;  /* 0x0000001e1b00720b */ /* 0x040fe40003fa4000 */
[----:B------:R-:W-:-:S11]  /*2790*/  FSETP.NAN.AND P6, PT, R27, R27, PT ;  /* 0x0000001b1b00720b */ /* 0x000fd60003fc8000 */
[----:B------:R-:W-:Y:S02]  /*27a0*/  @!P5 FSEL R27, R27, R30, P6 ;  /* 0x0000001e1b1bd208 */ /* 0x000fe40003000000 */
[C---:B-1----:R-:W-:Y:S02]  /*27b0*/  FSETP.GEU.AND P4, PT, R36.reuse, R3, PT ;  /* 0x000000032400720b */ /* 0x042fe40003f8e000 */
[----:B------:R-:W-:Y:S02]  /*27c0*/  FSETP.GT.AND P5, PT, R27, R34, PT ;  /* 0x000000221b00720b */ /* 0x000fe40003fa4000 */
[----:B------:R-:W-:-:S09]  /*27d0*/  FSETP.NAN.AND P6, PT, R36, R36, PT ;  /* 0x000000242400720b */ /* 0x000fd20003fc8000 */
[----:B------:R-:W-:Y:S02]  /*27e0*/  @P4 FSEL R36, R36, R3, P6 ;  /* 0x0000000324244208 */ /* 0x000fe40003000000 */
[----:B------:R-:W-:-:S03]  /*27f0*/  FSETP.NAN.AND P4, PT, R27, R27, PT ;  /* 0x0000001b1b00720b */ /* 0x000fc60003f88000 */
[----:B------:R-:W1:Y:S01]  /*2800*/  SHFL.BFLY PT, R3, R36, 0x2, 0x1f ;  /* 0x0c401f0024037f89 */ /* 0x000e6200000e0000 */
[----:B------:R-:W-:-:S04]  /*2810*/  @!P5 FSEL R27, R27, R34, P4 ;  /* 0x000000221b1bd208 */ /* 0x000fc80002000000 */
[C---:B------:R-:W-:Y:S01]  /*2820*/  FSETP.NAN.AND P6, PT, R27.reuse, R27, PT ;  /* 0x0000001b1b00720b */ /* 0x040fe20003fc8000 */
[----:B------:R-:W2:Y:S01]  /*2830*/  SHFL.BFLY PT, R4, R27, 0x10, 0x1f ;  /* 0x0e001f001b047f89 */ /* 0x000ea200000e0000 */
[----:B-1----:R-:W-:Y:S02]  /*2840*/  FSETP.GEU.AND P4, PT, R36, R3, PT ;  /* 0x000000032400720b */ /* 0x002fe40003f8e000 */
[----:B--2---:R-:W-:-:S09]  /*2850*/  FSETP.GT.AND P5, PT, R27, R4, PT ;  /* 0x000000041b00720b */ /* 0x004fd20003fa4000 */
[----:B------:R-:W-:Y:S02]  /*2860*/  @!P6 FSEL R27, R27, R4, P5 ;  /* 0x000000041b1be208 */ /* 0x000fe40002800000 */
[C---:B------:R-:W-:Y:S02]  /*2870*/  FSETP.NAN.AND P5, PT, R36.reuse, R36, PT ;  /* 0x000000242400720b */ /* 0x040fe40003fa8000 */
[----:B------:R-:W-:Y:S01]  /*2880*/  FSETP.NAN.AND P6, PT, R27, R27, PT ;  /* 0x0000001b1b00720b */ /* 0x000fe20003fc8000 */
[----:B------:R-:W1:Y:S01]  /*2890*/  SHFL.BFLY PT, R4, R27, 0x8, 0x1f ;  /* 0x0d001f001b047f89 */ /* 0x000e6200000e0000 */
[----:B------:R-:W-:-:S05]  /*28a0*/  @P4 FSEL R36, R36, R3, P5 ;  /* 0x0000000324244208 */ /* 0x000fca0002800000 */
[----:B------:R-:W2:Y:S01]  /*28b0*/  SHFL.BFLY PT, R3, R36, 0x1, 0x1f ;  /* 0x0c201f0024037f89 */ /* 0x000ea200000e0000 */
[----:B-1----:R-:W-:Y:S02]  /*28c0*/  FSETP.GT.AND P5, PT, R27, R4, PT ;  /* 0x000000041b00720b */ /* 0x002fe40003fa4000 */
[----:B--2---:R-:W-:-:S11]  /*28d0*/  FSETP.GEU.AND P4, PT, R36, R3, PT ;  /* 0x000000032400720b */ /* 0x004fd60003f8e000 */
[----:B------:R-:W-:Y:S02]  /*28e0*/  @!P5 FSEL R27, R27, R4, P6 ;  /* 0x000000041b1bd208 */ /* 0x000fe40003000000 */
[----:B------:R-:W-:-:S03]  /*28f0*/  FSETP.NAN.AND P5, PT, R36, R36, PT ;  /* 0x000000242400720b */ /* 0x000fc60003fa8000 */
[----:B------:R-:W1:Y:S01]  /*2900*/  SHFL.BFLY PT, R4, R27, 0x4, 0x1f ;  /* 0x0c801f001b047f89 */ /* 0x000e6200000e0000 */
[----:B------:R-:W-:Y:S02]  /*2910*/  @P4 SEL R36, R36, R3, P5 ;  /* 0x0000000324244207 */ /* 0x000fe40002800000 */
[----:B------:R-:W-:-:S03]  /*2920*/  FSETP.NAN.AND P5, PT, R27, R27, PT ;  /* 0x0000001b1b00720b */ /* 0x000fc60003fa8000 */
[----:B------:R-:W-:Y:S04]  /*2930*/  @!P2 STS [R16], R36 ;  /* 0x000000241000a388 */ /* 0x000fe80000000800 */
[----:B------:R-:W-:Y:S01]  /*2940*/  BAR.SYNC.DEFER_BLOCKING 0x0 ;  /* 0x0000000000007b1d */ /* 0x000fe20000010000 */
[----:B-1----:R-:W-:-:S05]  /*2950*/  FSETP.GT.AND P4, PT, R27, R4, PT ;  /* 0x000000041b00720b */ /* 0x002fca0003f84000 */
[----:B------:R-:W-:Y:S08]  /*2960*/  @!P3 LDS R2, [R0.X4] ;  /* 0x000000000002b984 */ /* 0x000ff00000004800 */
[----:B------:R-:W-:-:S05]  /*2970*/  @!P4 FSEL R27, R27, R4, P5 ;  /* 0x000000041b1bc208 */ /* 0x000fca0002800000 */
[----:B------:R-:W1:Y:S02]  /*2980*/  SHFL.BFLY PT, R4, R27, 0x2, 0x1f ;  /* 0x0c401f001b047f89 */ /* 0x000e6400000e0000 */
[----:B-1----:R-:W-:Y:S02]  /*2990*/  FSETP.GT.AND P4, PT, R27, R4, PT ;  /* 0x000000041b00720b */ /* 0x002fe40003f84000 */
[----:B------:R-:W1:Y:S01]  /*29a0*/  SHFL.BFLY PT, R3, R2, 0x1, 0x1f ;  /* 0x0c201f0002037f89 */ /* 0x000e6200000e0000 */
[C---:B------:R-:W-:Y:S02]  /*29b0*/  FSETP.NAN.AND P5, PT, R2.reuse, R2, PT ;  /* 0x000000020200720b */ /* 0x040fe40003fa8000 */
[----:B-1----:R-:W-:-:S04]  /*29c0*/  FSETP.GEU.AND P6, PT, R2, R3, PT ;  /* 0x000000030200720b */ /* 0x002fc80003fce000 */
[C---:B------:R-:W-:Y:S02]  /*29d0*/  SEL R3, R2.reuse, R3, !P6 ;  /* 0x0000000302037207 */ /* 0x040fe40007000000 */
[C---:B------:R-:W-:Y:S02]  /*29e0*/  FSETP.NAN.AND P6, PT, R27.reuse, R27, PT ;  /* 0x0000001b1b00720b */ /* 0x040fe40003fc8000 */
[----:B------:R-:W-:Y:S02]  /*29f0*/  SEL R3, R2, R3, P5 ;  /* 0x0000000302037207 */ /* 0x000fe40002800000 */
[----:B------:R-:W-:-:S03]  /*2a00*/  @!P4 FSEL R27, R27, R4, P6 ;  /* 0x000000041b1bc208 */ /* 0x000fc60003000000 */
[----:B------:R-:W-:Y:S04]  /*2a10*/  @P0 STS [R0.X4], R3 ;  /* 0x0000000300000388 */ /* 0x000fe80000004800 */
[----:B------:R-:W-:Y:S01]  /*2a20*/  BAR.SYNC.DEFER_BLOCKING 0x0 ;  /* 0x0000000000007b1d */ /* 0x000fe20000010000 */
[----:B------:R-:W-:-:S05]  /*2a30*/  FSETP.NAN.AND P5, PT, R27, R27, PT ;  /* 0x0000001b1b00720b */ /* 0x000fca0003fa8000 */
[----:B------:R-:W1:Y:S04]  /*2a40*/  SHFL.BFLY PT, R2, R27, 0x1, 0x1f ;  /* 0x0c201f001b027f89 */ /* 0x000e6800000e0000 */
[----:B------:R-:W2:Y:S04]  /*2a50*/  LDS R4, [R14.X8] ;  /* 0x000000000e047984 */ /* 0x000ea80000008800 */
[----:B------:R-:W-:Y:S01]  /*2a60*/  BAR.SYNC.DEFER_BLOCKING 0x0 ;  /* 0x0000000000007b1d */ /* 0x000fe20000010000 */
[----:B-1----:R-:W-:-:S13]  /*2a70*/  FSETP.GT.AND P4, PT, R27, R2, PT ;  /* 0x000000021b00720b */ /* 0x002fda0003f84000 */
[----:B------:R-:W-:Y:S01]  /*2a80*/  @!P4 SEL R27, R27, R2, P5 ;  /* 0x000000021b1bc207 */ /* 0x000fe20002800000 */
[----:B--2---:R-:W-:Y:S04]  /*2a90*/  STS [R15], R4 ;  /* 0x000000040f007388 */ /* 0x004fe80000000800 */
[----:B------:R-:W-:Y:S06]  /*2aa0*/  BAR.SYNC.DEFER_BLOCKING 0x0 ;  /* 0x0000000000007b1d */ /* 0x000fec0000010000 */
[----:B------:R-:W-:Y:S04]  /*2ab0*/  LDS R2, [R26.X4] ;  /* 0x000000001a027984 */ /* 0x000fe80000004800 */
[----:B------:R-:W-:Y:S06]  /*2ac0*/  BAR.SYNC.DEFER_BLOCKING 0x0 ;  /* 0x0000000000007b1d */ /* 0x000fec0000010000 */
[----:B------:R-:W-:Y:S04]  /*2ad0*/  @!P2 STS [R16], R27 ;  /* 0x0000001b1000a388 */ /* 0x000fe80000000800 */
[----:B------:R-:W-:Y:S06]  /*2ae0*/  BAR.SYNC.DEFER_BLOCKING 0x0 ;  /* 0x0000000000007b1d */ /* 0x000fec0000010000 */
[----:B------:R-:W1:Y:S04]  /*2af0*/  @!P3 LDS R5, [R0.X4] ;  /* 0x000000000005b984 */ /* 0x000e680000004800 */
[----:B-1----:R-:W1:Y:S01]  /*2b00*/  SHFL.BFLY PT, R6, R5, 0x1, 0x1f ;  /* 0x0c201f0005067f89 */ /* 0x002e6200000e0000 */
[----:B------:R-:W-:-:S02]  /*2b10*/  FSETP.NAN.AND P3, PT, R5, R5, PT ;  /* 0x000000050500720b */ /* 0x000fc40003f68000 */
[----:B-1----:R-:W-:-:S04]  /*2b20*/  FSETP.GT.AND P2, PT, R5, R6, PT ;  /* 0x000000060500720b */ /* 0x002fc80003f44000 */
[----:B------:R-:W-:-:S04]  /*2b30*/  SEL R6, R5, R6, P2 ;  /* 0x0000000605067207 */ /* 0x000fc80001000000 */
[----:B------:R-:W-:-:S05]  /*2b40*/  SEL R3, R5, R6, P3 ;  /* 0x0000000605037207 */ /* 0x000fca0001800000 */
[----:B------:R-:W-:Y:S04]  /*2b50*/  @P0 STS [R0.X4], R3 ;  /* 0x0000000300000388 */ /* 0x000fe80000004800 */
[----:B------:R-:W-:Y:S01]  /*2b60*/  BAR.SYNC.DEFER_BLOCKING 0x0 ;  /* 0x0000000000007b1d */ /* 0x000fe20000010000 */
[----:B------:R-:W-:-:S04]  /*2b70*/  FSETP.GE.AND P0, PT, R4, RZ, PT ;  /* 0x000000ff0400720b */ /* 0x000fc80003f06000 */
[----:B------:R-:W-:-:S05]  /*2b80*/  FSEL R4, R4, RZ, !P0 ;  /* 0x000000ff04047208 */ /* 0x000fca0004000000 */
[----:B------:R-:W-:-:S05]  /*2b90*/  FADD R4, RZ, -R4 ;  /* 0x80000004ff047221 */ /* 0x000fca0000000000 */
[----:B------:R-:W-:Y:S01]  /*2ba0*/  FSETP.NAN.AND P2, PT, R4, R4, PT ;  /* 0x000000040400720b */ /* 0x000fe20003f48000 */
[----:B------:R-:W1:Y:S04]  /*2bb0*/  LDS R14, [R14.X8] ;  /* 0x000000000e0e7984 */ /* 0x000e680000008800 */
[----:B------:R-:W-:Y:S06]  /*2bc0*/  BAR.SYNC.DEFER_BLOCKING 0x0 ;  /* 0x0000000000007b1d */ /* 0x000fec0000010000 */
[----:B-1----:R-:W-:Y:S04]  /*2bd0*/  STS [R15], R14 ;  /* 0x0000000e0f007388 */ /* 0x002fe80000000800 */
[----:B------:R-:W-:Y:S01]  /*2be0*/  BAR.SYNC.DEFER_BLOCKING 0x0 ;  /* 0x0000000000007b1d */ /* 0x000fe20000010000 */
[----:B------:R-:W-:-:S04]  /*2bf0*/  FSETP.GTU.AND P0, PT, R14, RZ, PT ;  /* 0x000000ff0e00720b */ /* 0x000fc80003f0c000 */
[----:B------:R-:W-:-:S04]  /*2c00*/  FSEL R5, R14, RZ, P0 ;  /* 0x000000ff0e057208 */ /* 0x000fc80000000000 */
[----:B------:R-:W-:-:S04]  /*2c10*/  FSETP.GT.AND P0, PT, R4, R5, PT ;  /* 0x000000050400720b */ /* 0x000fc80003f04000 */
[----:B------:R-:W-:Y:S01]  /*2c20*/  @!P2 FSEL R4, R4, R5, P0 ;  /* 0x000000050404a208 */ /* 0x000fe20000000000 */
[----:B------:R-:W-:-:S04]  /*2c30*/  IMAD.MOV.U32 R5, RZ, RZ, 0x3e800000 ;  /* 0x3e800000ff057424 */ /* 0x000fc800078e00ff */
[----:B------:R-:W-:-:S05]  /*2c40*/  FMUL R4, R4, 0.0078740157186985015869 ;  /* 0x3c01020404047820 */ /* 0x000fca0000400000 */
[C---:B------:R-:W-:Y:S01]  /*2c50*/  FSETP.GT.AND P0, PT, R4.reuse, 9.9999997473787516356e-06, PT ;  /* 0x3727c5ac0400780b */ /* 0x040fe20003f04000 */
[----:B------:R-:W1:Y:S01]  /*2c60*/  LDS R3, [R26.X4] ;  /* 0x000000001a037984 */ /* 0x000e620000004800 */
[----:B------:R-:W-:-:S11]  /*2c70*/  FSETP.NAN.AND P2, PT, R4, R4, PT ;  /* 0x000000040400720b */ /* 0x000fd60003f48000 */
[----:B------:R-:W-:Y:S02]  /*2c80*/  @!P0 FSEL R4, R4, 9.9999997473787516356e-06, P2 ;  /* 0x3727c5ac04048808 */ /* 0x000fe40001000000 */
[----:B------:R-:W-:Y:S02]  /*2c90*/  LOP3.LUT P0, RZ, R0, 0x1f8, RZ, 0xc0, !PT ;  /* 0x000001f800ff7812 */ /* 0x000fe4000780c0ff */
[C---:B------:R-:W-:Y:S02]  /*2ca0*/  FSETP.GT.AND P2, PT, |R4|.reuse, 8.50705917302346158658e+37, PT ;  /* 0x7e8000000400780b */ /* 0x040fe40003f44200 */
[----:B------:R-:W-:Y:S02]  /*2cb0*/  FSETP.GEU.AND P3, PT, |R4|, 1.175494350822287508e-38, PT ;  /* 0x008000000400780b */ /* 0x000fe40003f6e200 */
[----:B------:R-:W-:Y:S02]  /*2cc0*/  ISETP.LT.AND P0, PT, R28, 0xe10, !P0 ;  /* 0x00000e101c00780c */ /* 0x000fe40004701270 */
[----:B------:R-:W-:-:S07]  /*2cd0*/  FSEL R5, R5, 1, P2 ;  /* 0x3f80000005057808 */ /* 0x000fce0001000000 */
[----:B------:R-:W-:Y:S02]  /*2ce0*/  @P2 FMUL R4, R4, 0.25 ;  /* 0x3e80000004042820 */ /* 0x000fe40000400000 */
[----:B------:R-:W-:Y:S02]  /*2cf0*/  @!P3 FMUL R5, R5, 16777216 ;  /* 0x4b8000000505b820 */ /* 0x000fe40000400000 */
[----:B------:R-:W-:-:S06]  /*2d00*/  @!P3 FMUL R4, R4, 16777216 ;  /* 0x4b8000000404b820 */ /* 0x000fcc0000400000 */
[----:B------:R-:W2:Y:S01]  /*2d10*/  MUFU.RCP R4, R4 ;  /* 0x0000000400047308 */ /* 0x000ea20000001000 */
[----:B-1----:R-:W-:Y:S01]  /*2d20*/  F2FP.BF16.PACK_AB R0, R3, R2 ;  /* 0x000000020300723e */ /* 0x002fe200000010ff */
[----:B------:R-:W-:-:S03]  /*2d30*/  IMAD.WIDE R2, R28, R19, c[0x0][0x1b0] ;  /* 0x00006c001c027625 */ /* 0x000fc600078e0213 */
[----:B------:R-:W-:Y:S01]  /*2d40*/  PRMT R14, R0, 0x7632, R14 ;  /* 0x00007632000e7816 */ /* 0x000fe2000000000e */
[----:B------:R-:W-:Y:S01]  /*2d50*/  IMAD.WIDE R28, R28, R19, c[0x0][0x1b8] ;  /* 0x00006e001c1c7625 */ /* 0x000fe200078e0213 */
[----:B------:R1:W-:Y:S04]  /*2d60*/  @P0 STG.E.U16 [R2.64], R0 ;  /* 0x0000000002000986 */ /* 0x0003e8000c101508 */
[----:B------:R1:W-:Y:S01]  /*2d70*/  @P0 STG.E.U16 [R28.64], R14 ;  /* 0x0000000e1c000986 */ /* 0x0003e2000c101508 */
[----:B--2---:R-:W-:-:S03]  /*2d80*/  FMUL R5, R4, R5 ;  /* 0x0000000504057220 */ /* 0x004fc60000400000 */
.L_x_2:
[----:B------:R-:W-:Y:S01]  /*2d90*/  UIADD3 UR4, UP0, UR4, 0x100, URZ ;  /* 0x0000010004047890 */ /* 0x000fe2000ff1e03f */
[----:B-1----:R-:W-:Y:S01]  /*2da0*/  MOV R3, 0x2 ;  /* 0x0000000200037802 */ /* 0x002fe20000000f00 */
[----:B------:R-:W-:-:S04]  /*2db0*/  CS2R R6, SRZ ;  /* 0x0000000000067805 */ /* 0x000fc8000001ff00 */
[----:B------:R-:W-:-:S05]  /*2dc0*/  IADD3 R10, R18, UR4, RZ ;  /* 0x00000004120a7c10 */ /* 0x000fca000fffe0ff */
[----:B------:R-:W-:-:S05]  /*2dd0*/  IMAD.WIDE R2, R10, R3, c[0x0][0x1a8] ;  /* 0x00006a000a027625 */ /* 0x000fca00078e0203 */
[----:B------:R-:W2:Y:S01]  /*2de0*/  @!P1 LDG.E.EF.64 R6, [R2.64] ;  /* 0x0000000802069981 */ /* 0x000ea2000c0e1b00 */
[----:B------:R-:W-:Y:S02]  /*2df0*/  UIADD3.X UR5, URZ, UR5, URZ, UP0, !UPT ;  /* 0x000000053f057290 */ /* 0x000fe400087fe43f */
[----:B------:R-:W-:-:S04]  /*2e00*/  UISETP.GE.U32.AND UP0, UPT, UR4, 0xb00, UPT ;  /* 0x00000b000400788c */ /* 0x000fc8000bf06070 */
[----:B------:R-:W-:Y:S01]  /*2e10*/  UISETP.GE.U32.AND.EX UP0, UPT, UR5, URZ, UPT, UP0 ;  /* 0x0000003f0500728c */ /* 0x000fe2000bf06100 */
[C---:B--2---:R-:W-:Y:S01]  /*2e20*/  PRMT R0, R6.reuse, 0x7632, R0 ;  /* 0x0000763206007816 */ /* 0x044fe20000000000 */
[----:B------:R-:W-:-:S04]  /*2e30*/  IMAD.U32 R6, R6, 0x10000, RZ ;  /* 0x0001000006067824 */ /* 0x000fc800078e00ff */
[----:B------:R-:W-:Y:S01]  /*2e40*/  IMAD.U32 R0, R0, 0x10000, RZ ;  /* 0x0001000000007824 */ /* 0x000fe200078e00ff */
[----:B------:R-:W-:-:S03]  /*2e50*/  FMUL R6, R5, R6 ;  /* 0x0000000605067220 */ /* 0x000fc60000400000 */
[----:B------:R-:W-:Y:S01]  /*2e60*/  FMUL R4, R5, R0 ;  /* 0x0000000005047220 */ /* 0x000fe20000400000 */
[C---:B------:R-:W-:Y:S01]  /*2e70*/  IMAD.U32 R0, R7.reuse, 0x10000, RZ ;  /* 0x0001000007007824 */ /* 0x040fe200078e00ff */
[----:B------:R-:W-:Y:S01]  /*2e80*/  PRMT R7, R7, 0x7632, R7 ;  /* 0x0000763207077816 */ /* 0x000fe20000000007 */
[----:B------:R-:W1:Y:S02]  /*2e90*/  FRND R6, R6 ;  /* 0x0000000600067307 */ /* 0x000e640000201000 */
[----:B------:R-:W-:Y:S02]  /*2ea0*/  FMUL R8, R5, R0 ;  /* 0x0000000005087220 */ /* 0x000fe40000400000 */
[----:B------:R-:W-:-:S04]  /*2eb0*/  IMAD.U32 R0, R7, 0x10000, RZ ;  /* 0x0001000007007824 */ /* 0x000fc800078e00ff */
[----:B------:R-:W2:Y:S01]  /*2ec0*/  FRND R4, R4 ;  /* 0x0000000400047307 */ /* 0x000ea20000201000 */
[----:B------:R-:W-:-:S07]  /*2ed0*/  FMUL R0, R5, R0 ;  /* 0x0000000005007220 */ /* 0x000fce0000400000 */
[----:B------:R-:W3:Y:S01]  /*2ee0*/  FRND R8, R8 ;  /* 0x0000000800087307 */ /* 0x000ee20000201000 */
[C---:B-1----:R-:W-:Y:S02]  /*2ef0*/  FSETP.GT.AND P2, PT, R6.reuse, -127, PT ;  /* 0xc2fe00000600780b */ /* 0x042fe40003f44000 */
[----:B------:R-:W-:-:S05]  /*2f00*/  FSETP.NAN.AND P4, PT, R6, R6, PT ;  /* 0x000000060600720b */ /* 0x000fca0003f88000 */
[----:B------:R-:W1:Y:S01]  /*2f10*/  FRND R0, R0 ;  /* 0x0000000000007307 */ /* 0x000e620000201000 */
[----:B--2---:R-:W-:-:S05]  /*2f20*/  FSETP.GT.AND P3, PT, R4, -127, PT ;  /* 0xc2fe00000400780b */ /* 0x004fca0003f64000 */
[----:B------:R-:W-:Y:S02]  /*2f30*/  @!P2 FSEL R6, R6, -127, P4 ;  /* 0xc2fe00000606a808 */ /* 0x000fe40002000000 */
[----:B---3--:R-:W-:Y:S02]  /*2f40*/  FSETP.GT.AND P0, PT, R8, -127, PT ;  /* 0xc2fe00000800780b */ /* 0x008fe40003f04000 */
[C---:B------:R-:W-:Y:S01]  /*2f50*/  FSETP.NAN.AND P4, PT, R4.reuse, R4, PT ;  /* 0x000000040400720b */ /* 0x040fe20003f88000 */
[----:B------:R-:W-:Y:S03]  /*2f60*/  F2I.S16.TRUNC.NTZ R3, R6 ;  /* 0x0000000600037305 */ /* 0x000fe6000020e900 */
[----:B------:R-:W-:Y:S02]  /*2f70*/  @!P3 FSEL R4, R4, -127, P4 ;  /* 0xc2fe00000404b808 */ /* 0x000fe40002000000 */
[----:B-1----:R-:W-:-:S02]  /*2f80*/  FSETP.GT.AND P2, PT, R0, -127, PT ;  /* 0xc2fe00000000780b */ /* 0x002fc40003f44000 */
[----:B------:R-:W-:Y:S01]  /*2f90*/  FSETP.NAN.AND P3, PT, R8, R8, PT ;  /* 0x000000080800720b */ /* 0x000fe20003f68000 */
[----:B------:R-:W1:Y:S01]  /*2fa0*/  F2I.S16.TRUNC.NTZ R2, R4 ;  /* 0x0000000400027305 */ /* 0x000e62000020e900 */
[----:B------:R-:W-:Y:S02]  /*2fb0*/  FSETP.GEU.AND P6, PT, R4, 127, PT ;  /* 0x42fe00000400780b */ /* 0x000fe40003fce000 */
[----:B------:R-:W-:Y:S02]  /*2fc0*/  @!P0 FSEL R8, R8, -127, P3 ;  /* 0xc2fe000008088808 */ /* 0x000fe40001800000 */
[----:B------:R-:W-:Y:S02]  /*2fd0*/  FSETP.NAN.AND P0, PT, R0, R0, PT ;  /* 0x000000000000720b */ /* 0x000fe40003f08000 */
[----:B------:R-:W-:Y:S01]  /*2fe0*/  FSETP.GEU.AND P4, PT, R6, 127, PT ;  /* 0x42fe00000600780b */ /* 0x000fe20003f8e000 */
[----:B------:R-:W2:Y:S01]  /*2ff0*/  F2I.S16.TRUNC.NTZ R9, R8 ;  /* 0x0000000800097305 */ /* 0x000ea2000020e900 */
[----:B------:R-:W-:-:S02]  /*3000*/  FSETP.NAN.AND P5, PT, R4, R4, PT ;  /* 0x000000040400720b */ /* 0x000fc40003fa8000 */
[----:B------:R-:W-:Y:S02]  /*3010*/  @!P2 FSEL R0, R0, -127, P0 ;  /* 0xc2fe00000000a808 */ /* 0x000fe40000000000 */
[----:B------:R-:W-:Y:S02]  /*3020*/  FSETP.GEU.AND P2, PT, R8, 127, PT ;  /* 0x42fe00000800780b */ /* 0x000fe40003f4e000 */
[----:B------:R-:W-:Y:S01]  /*3030*/  FSETP.GEU.AND P0, PT, R0, 127, PT ;  /* 0x42fe00000000780b */ /* 0x000fe20003f0e000 */
[----:B------:R2:W3:Y:S01]  /*3040*/  F2I.S16.TRUNC.NTZ R7, R0 ;  /* 0x0000000000077305 */ /* 0x0004e2000020e900 */
[----:B-1----:R-:W-:Y:S02]  /*3050*/  LOP3.LUT R2, R2, 0xffff, RZ, 0xc0, !PT ;  /* 0x0000ffff02027812 */ /* 0x002fe400078ec0ff */
[----:B------:R-:W-:Y:S02]  /*3060*/  FSETP.NAN.AND P3, PT, R6, R6, PT ;  /* 0x000000060600720b */ /* 0x000fe40003f68000 */
[----:B------:R-:W-:-:S02]  /*3070*/  LOP3.LUT R3, R3, 0xffff, RZ, 0xc0, !PT ;  /* 0x0000ffff03037812 */ /* 0x000fc400078ec0ff */
[----:B------:R-:W-:Y:S02]  /*3080*/  @P6 SEL R2, R2, 0x7f, P5 ;  /* 0x0000007f02026807 */ /* 0x000fe40002800000 */
[----:B------:R-:W-:Y:S02]  /*3090*/  FSETP.NAN.AND P6, PT, R0, R0, PT ;  /* 0x000000000000720b */ /* 0x000fe40003fc8000 */
[----:B------:R-:W-:Y:S02]  /*30a0*/  @P4 SEL R3, R3, 0x7f, P3 ;  /* 0x0000007f03034807 */ /* 0x000fe40001800000 */
[----:B--2---:R-:W-:Y:S02]  /*30b0*/  LOP3.LUT R0, R9, 0xffff, RZ, 0xc0, !PT ;  /* 0x0000ffff09007812 */ /* 0x004fe400078ec0ff */
[----:B------:R-:W-:Y:S02]  /*30c0*/  PRMT R9, R3, 0x3340, R2 ;  /* 0x0000334003097816 */ /* 0x000fe40000000002 */
[----:B---3--:R-:W-:-:S02]  /*30d0*/  LOP3.LUT R7, R7, 0xffff, RZ, 0xc0, !PT ;  /* 0x0000ffff07077812 */ /* 0x008fc400078ec0ff */
[----:B------:R-:W-:Y:S02]  /*30e0*/  FSETP.NAN.AND P5, PT, R8, R8, PT ;  /* 0x000000080800720b */ /* 0x000fe40003fa8000 */
[----:B------:R-:W-:Y:S02]  /*30f0*/  @P0 SEL R7, R7, 0x7f, P6 ;  /* 0x0000007f07070807 */ /* 0x000fe40003000000 */
[----:B------:R-:W-:Y:S02]  /*3100*/  SHF.R.S32.HI R3, RZ, 0x1f, R10 ;  /* 0x0000001fff037819 */ /* 0x000fe4000001140a */
[----:B------:R-:W-:Y:S02]  /*3110*/  IADD3 R2, P0, R10, c[0x0][0x1c0], RZ ;  /* 0x000070000a027a10 */ /* 0x000fe40007f1e0ff */
[----:B------:R-:W-:Y:S02]  /*3120*/  @P2 SEL R0, R0, 0x7f, P5 ;  /* 0x0000007f00002807 */ /* 0x000fe40002800000 */
[----:B------:R-:W-:-:S02]  /*3130*/  IADD3.X R3, R3, c[0x0][0x1c4], RZ, P0, !PT ;  /* 0x0000710003037a10 */ /* 0x000fc400007fe4ff */
[----:B------:R-:W-:Y:S02]  /*3140*/  PLOP3.LUT P0, PT, PT, PT, UP0, 0x40, 0x0 ;  /* 0x000000000000781c */ /* 0x000fe40003f0e808 */
[----:B------:R-:W-:-:S04]  /*3150*/  PRMT R0, R0, 0x3340, R7 ;  /* 0x0000334000007816 */ /* 0x000fc80000000007 */
[----:B------:R-:W-:-:S05]  /*3160*/  PRMT R9, R9, 0x5410, R0 ;  /* 0x0000541009097816 */ /* 0x000fca0000000000 */
[----:B------:R1:W-:Y:S02]  /*3170*/  @!P1 STG.E [R2.64], R9 ;  /* 0x0000000902009986 */ /* 0x0003e4000c101908 */
[----:B------:R-:W-:Y:S05]  /*3180*/  @P0 BRA `(.L_x_2) ;  /* 0xfffffc0000000947 */ /* 0x000fea000383ffff */
[----:B------:R-:W-:Y:S05]  /*3190*/  EXIT ;  /* 0x000000000000794d */ /* 0x000fea0003800000 */
.L_x_3:
[----:B------:R-:W-:-:S00]  /*31a0*/  BRA `(.L_x_3) ;  /* 0xfffffff000007947 */ /* 0x000fc0000383ffff */
[----:B------:R-:W-:-:S00]  /*31b0*/  NOP ;  /* 0x0000000000007918 */ /* 0x000fc00000000000 */
        /* <DEDUP_REMOVED lines=12> */
.L_x_4:


//--------------------- .nv.global.init           --------------------------
	.section	.nv.global.init,"aw",@progbits
.nv.global.init:
	.type		_$_str,@object
	.size		_$_str,(.L_0 - _$_str)
_$_str:
        /*0000*/ 	.byte	0x5f, 0x5f, 0x43, 0x55, 0x44, 0x41, 0x5f, 0x46, 0x54, 0x5a, 0x00
.L_0:


//--------------------- .nv.shared.triton_red_fused__to_copy_add_amax_amin_clamp_mul_native_layer_norm_reciprocal_10 --------------------------
	.section	.nv.shared.triton_red_fused__to_copy_add_amax_amin_clamp_mul_native_layer_norm_reciprocal_10,"aw",@nobits
	.sectionflags	@""
	.align	16
